//
// Generated by NVIDIA NVVM Compiler
//
// Compiler Build ID: CL-36424714
// Cuda compilation tools, release 13.0, V13.0.88
// Based on NVVM 20.0.0
//

.version 9.0
.target sm_100
.address_size 64

	// .globl	_Z24inve_matrix_gauss_jordanPfS_i

.visible .entry _Z24inve_matrix_gauss_jordanPfS_i(
	.param .u64 .ptr .align 1 _Z24inve_matrix_gauss_jordanPfS_i_param_0,
	.param .u64 .ptr .align 1 _Z24inve_matrix_gauss_jordanPfS_i_param_1,
	.param .u32 _Z24inve_matrix_gauss_jordanPfS_i_param_2
)
{
	.reg .pred 	%p<14>;
	.reg .b32 	%r<42>;
	.reg .b32 	%f<127>;
	.reg .b64 	%rd<53>;

	ld.param.u64 	%rd7, [_Z24inve_matrix_gauss_jordanPfS_i_param_0];
	ld.param.u64 	%rd8, [_Z24inve_matrix_gauss_jordanPfS_i_param_1];
	ld.param.u32 	%r18, [_Z24inve_matrix_gauss_jordanPfS_i_param_2];
	cvta.to.global.u64 	%rd1, %rd8;
	cvta.to.global.u64 	%rd2, %rd7;
	mov.u32 	%r19, %tid.x;
	mov.u32 	%r20, %ctaid.x;
	mov.u32 	%r21, %ntid.x;
	mad.lo.s32 	%r1, %r20, %r21, %r19;
	setp.ge.s32 	%p1, %r1, %r18;
	setp.lt.s32 	%p2, %r18, 1;
	or.pred  	%p3, %p1, %p2;
	@%p3 bra 	$L__BB0_15;
	mul.lo.s32 	%r2, %r18, %r1;
	and.b32  	%r3, %r18, 7;
	and.b32  	%r4, %r18, 2147483640;
	neg.s32 	%r5, %r4;
	mul.wide.u32 	%rd3, %r18, 4;
	mov.b32 	%r36, 0;
$L__BB0_2:
	mul.lo.s32 	%r7, %r36, %r18;
	add.s32 	%r23, %r7, %r36;
	mul.wide.u32 	%rd9, %r23, 4;
	add.s64 	%rd10, %rd2, %rd9;
	ld.global.f32 	%f2, [%rd10];
	add.s32 	%r24, %r7, %r1;
	mul.wide.s32 	%rd11, %r24, 4;
	add.s64 	%rd12, %rd2, %rd11;
	ld.global.f32 	%f3, [%rd12];
	div.rn.f32 	%f4, %f3, %f2;
	st.global.f32 	[%rd12], %f4;
	add.s64 	%rd13, %rd1, %rd11;
	ld.global.f32 	%f5, [%rd13];
	div.rn.f32 	%f6, %f5, %f2;
	st.global.f32 	[%rd13], %f6;
	bar.sync 	0;
	setp.eq.s32 	%p4, %r1, %r36;
	@%p4 bra 	$L__BB0_14;
	setp.lt.u32 	%p5, %r18, 8;
	add.s32 	%r26, %r36, %r2;
	mul.wide.s32 	%rd14, %r26, 4;
	add.s64 	%rd15, %rd2, %rd14;
	ld.global.f32 	%f1, [%rd15];
	mov.b32 	%r40, 0;
	@%p5 bra 	$L__BB0_6;
	cvt.u64.u32 	%rd16, %r36;
	mad.lo.s64 	%rd52, %rd3, %rd16, 16;
	mov.u32 	%r37, %r2;
	mov.u32 	%r38, %r5;
$L__BB0_5:
	.pragma "nounroll";
	mul.wide.s32 	%rd17, %r37, 4;
	add.s64 	%rd18, %rd2, %rd52;
	ld.global.f32 	%f7, [%rd18+-16];
	mul.f32 	%f8, %f1, %f7;
	add.s64 	%rd19, %rd2, %rd17;
	ld.global.f32 	%f9, [%rd19];
	sub.f32 	%f10, %f9, %f8;
	st.global.f32 	[%rd19], %f10;
	add.s64 	%rd20, %rd1, %rd52;
	ld.global.f32 	%f11, [%rd20+-16];
	mul.f32 	%f12, %f1, %f11;
	add.s64 	%rd21, %rd1, %rd17;
	ld.global.f32 	%f13, [%rd21];
	sub.f32 	%f14, %f13, %f12;
	st.global.f32 	[%rd21], %f14;
	ld.global.f32 	%f15, [%rd18+-12];
	mul.f32 	%f16, %f1, %f15;
	ld.global.f32 	%f17, [%rd19+4];
	sub.f32 	%f18, %f17, %f16;
	st.global.f32 	[%rd19+4], %f18;
	ld.global.f32 	%f19, [%rd20+-12];
	mul.f32 	%f20, %f1, %f19;
	ld.global.f32 	%f21, [%rd21+4];
	sub.f32 	%f22, %f21, %f20;
	st.global.f32 	[%rd21+4], %f22;
	ld.global.f32 	%f23, [%rd18+-8];
	mul.f32 	%f24, %f1, %f23;
	ld.global.f32 	%f25, [%rd19+8];
	sub.f32 	%f26, %f25, %f24;
	st.global.f32 	[%rd19+8], %f26;
	ld.global.f32 	%f27, [%rd20+-8];
	mul.f32 	%f28, %f1, %f27;
	ld.global.f32 	%f29, [%rd21+8];
	sub.f32 	%f30, %f29, %f28;
	st.global.f32 	[%rd21+8], %f30;
	ld.global.f32 	%f31, [%rd18+-4];
	mul.f32 	%f32, %f1, %f31;
	ld.global.f32 	%f33, [%rd19+12];
	sub.f32 	%f34, %f33, %f32;
	st.global.f32 	[%rd19+12], %f34;
	ld.global.f32 	%f35, [%rd20+-4];
	mul.f32 	%f36, %f1, %f35;
	ld.global.f32 	%f37, [%rd21+12];
	sub.f32 	%f38, %f37, %f36;
	st.global.f32 	[%rd21+12], %f38;
	ld.global.f32 	%f39, [%rd18];
	mul.f32 	%f40, %f1, %f39;
	ld.global.f32 	%f41, [%rd19+16];
	sub.f32 	%f42, %f41, %f40;
	st.global.f32 	[%rd19+16], %f42;
	ld.global.f32 	%f43, [%rd20];
	mul.f32 	%f44, %f1, %f43;
	ld.global.f32 	%f45, [%rd21+16];
	sub.f32 	%f46, %f45, %f44;
	st.global.f32 	[%rd21+16], %f46;
	ld.global.f32 	%f47, [%rd18+4];
	mul.f32 	%f48, %f1, %f47;
	ld.global.f32 	%f49, [%rd19+20];
	sub.f32 	%f50, %f49, %f48;
	st.global.f32 	[%rd19+20], %f50;
	ld.global.f32 	%f51, [%rd20+4];
	mul.f32 	%f52, %f1, %f51;
	ld.global.f32 	%f53, [%rd21+20];
	sub.f32 	%f54, %f53, %f52;
	st.global.f32 	[%rd21+20], %f54;
	ld.global.f32 	%f55, [%rd18+8];
	mul.f32 	%f56, %f1, %f55;
	ld.global.f32 	%f57, [%rd19+24];
	sub.f32 	%f58, %f57, %f56;
	st.global.f32 	[%rd19+24], %f58;
	ld.global.f32 	%f59, [%rd20+8];
	mul.f32 	%f60, %f1, %f59;
	ld.global.f32 	%f61, [%rd21+24];
	sub.f32 	%f62, %f61, %f60;
	st.global.f32 	[%rd21+24], %f62;
	ld.global.f32 	%f63, [%rd18+12];
	mul.f32 	%f64, %f1, %f63;
	ld.global.f32 	%f65, [%rd19+28];
	sub.f32 	%f66, %f65, %f64;
	st.global.f32 	[%rd19+28], %f66;
	ld.global.f32 	%f67, [%rd20+12];
	mul.f32 	%f68, %f1, %f67;
	ld.global.f32 	%f69, [%rd21+28];
	sub.f32 	%f70, %f69, %f68;
	st.global.f32 	[%rd21+28], %f70;
	add.s32 	%r38, %r38, 8;
	add.s64 	%rd52, %rd52, 32;
	add.s32 	%r37, %r37, 8;
	setp.ne.s32 	%p6, %r38, 0;
	mov.u32 	%r40, %r4;
	@%p6 bra 	$L__BB0_5;
$L__BB0_6:
	setp.eq.s32 	%p7, %r3, 0;
	@%p7 bra 	$L__BB0_14;
	add.s32 	%r27, %r3, -1;
	setp.lt.u32 	%p8, %r27, 3;
	@%p8 bra 	$L__BB0_9;
	add.s32 	%r28, %r40, %r7;
	mul.wide.u32 	%rd22, %r28, 4;
	add.s64 	%rd23, %rd2, %rd22;
	ld.global.f32 	%f71, [%rd23];
	mul.f32 	%f72, %f1, %f71;
	add.s32 	%r29, %r40, %r2;
	mul.wide.s32 	%rd24, %r29, 4;
	add.s64 	%rd25, %rd2, %rd24;
	ld.global.f32 	%f73, [%rd25];
	sub.f32 	%f74, %f73, %f72;
	st.global.f32 	[%rd25], %f74;
	add.s64 	%rd26, %rd1, %rd22;
	ld.global.f32 	%f75, [%rd26];
	mul.f32 	%f76, %f1, %f75;
	add.s64 	%rd27, %rd1, %rd24;
	ld.global.f32 	%f77, [%rd27];
	sub.f32 	%f78, %f77, %f76;
	st.global.f32 	[%rd27], %f78;
	cvt.u64.u32 	%rd28, %r7;
	cvt.u64.u32 	%rd29, %r40;
	add.s64 	%rd30, %rd29, %rd28;
	shl.b64 	%rd31, %rd30, 2;
	add.s64 	%rd32, %rd2, %rd31;
	ld.global.f32 	%f79, [%rd32+4];
	mul.f32 	%f80, %f1, %f79;
	ld.global.f32 	%f81, [%rd25+4];
	sub.f32 	%f82, %f81, %f80;
	st.global.f32 	[%rd25+4], %f82;
	add.s64 	%rd33, %rd1, %rd31;
	ld.global.f32 	%f83, [%rd33+4];
	mul.f32 	%f84, %f1, %f83;
	ld.global.f32 	%f85, [%rd27+4];
	sub.f32 	%f86, %f85, %f84;
	st.global.f32 	[%rd27+4], %f86;
	ld.global.f32 	%f87, [%rd32+8];
	mul.f32 	%f88, %f1, %f87;
	ld.global.f32 	%f89, [%rd25+8];
	sub.f32 	%f90, %f89, %f88;
	st.global.f32 	[%rd25+8], %f90;
	ld.global.f32 	%f91, [%rd33+8];
	mul.f32 	%f92, %f1, %f91;
	ld.global.f32 	%f93, [%rd27+8];
	sub.f32 	%f94, %f93, %f92;
	st.global.f32 	[%rd27+8], %f94;
	ld.global.f32 	%f95, [%rd32+12];
	mul.f32 	%f96, %f1, %f95;
	ld.global.f32 	%f97, [%rd25+12];
	sub.f32 	%f98, %f97, %f96;
	st.global.f32 	[%rd25+12], %f98;
	ld.global.f32 	%f99, [%rd33+12];
	mul.f32 	%f100, %f1, %f99;
	ld.global.f32 	%f101, [%rd27+12];
	sub.f32 	%f102, %f101, %f100;
	st.global.f32 	[%rd27+12], %f102;
	add.s32 	%r40, %r40, 4;
$L__BB0_9:
	and.b32  	%r30, %r18, 3;
	setp.eq.s32 	%p9, %r30, 0;
	@%p9 bra 	$L__BB0_14;
	setp.eq.s32 	%p10, %r30, 1;
	@%p10 bra 	$L__BB0_12;
	add.s32 	%r31, %r40, %r7;
	mul.wide.u32 	%rd34, %r31, 4;
	add.s64 	%rd35, %rd2, %rd34;
	ld.global.f32 	%f103, [%rd35];
	mul.f32 	%f104, %f1, %f103;
	add.s32 	%r32, %r40, %r2;
	mul.wide.s32 	%rd36, %r32, 4;
	add.s64 	%rd37, %rd2, %rd36;
	ld.global.f32 	%f105, [%rd37];
	sub.f32 	%f106, %f105, %f104;
	st.global.f32 	[%rd37], %f106;
	add.s64 	%rd38, %rd1, %rd34;
	ld.global.f32 	%f107, [%rd38];
	mul.f32 	%f108, %f1, %f107;
	add.s64 	%rd39, %rd1, %rd36;
	ld.global.f32 	%f109, [%rd39];
	sub.f32 	%f110, %f109, %f108;
	st.global.f32 	[%rd39], %f110;
	cvt.u64.u32 	%rd40, %r7;
	cvt.u64.u32 	%rd41, %r40;
	add.s64 	%rd42, %rd41, %rd40;
	shl.b64 	%rd43, %rd42, 2;
	add.s64 	%rd44, %rd2, %rd43;
	ld.global.f32 	%f111, [%rd44+4];
	mul.f32 	%f112, %f1, %f111;
	ld.global.f32 	%f113, [%rd37+4];
	sub.f32 	%f114, %f113, %f112;
	st.global.f32 	[%rd37+4], %f114;
	add.s64 	%rd45, %rd1, %rd43;
	ld.global.f32 	%f115, [%rd45+4];
	mul.f32 	%f116, %f1, %f115;
	ld.global.f32 	%f117, [%rd39+4];
	sub.f32 	%f118, %f117, %f116;
	st.global.f32 	[%rd39+4], %f118;
	add.s32 	%r40, %r40, 2;
$L__BB0_12:
	and.b32  	%r33, %r18, 1;
	setp.eq.b32 	%p11, %r33, 1;
	not.pred 	%p12, %p11;
	@%p12 bra 	$L__BB0_14;
	add.s32 	%r34, %r40, %r7;
	mul.wide.u32 	%rd46, %r34, 4;
	add.s64 	%rd47, %rd2, %rd46;
	ld.global.f32 	%f119, [%rd47];
	mul.f32 	%f120, %f1, %f119;
	add.s32 	%r35, %r40, %r2;
	mul.wide.s32 	%rd48, %r35, 4;
	add.s64 	%rd49, %rd2, %rd48;
	ld.global.f32 	%f121, [%rd49];
	sub.f32 	%f122, %f121, %f120;
	st.global.f32 	[%rd49], %f122;
	add.s64 	%rd50, %rd1, %rd46;
	ld.global.f32 	%f123, [%rd50];
	mul.f32 	%f124, %f1, %f123;
	add.s64 	%rd51, %rd1, %rd48;
	ld.global.f32 	%f125, [%rd51];
	sub.f32 	%f126, %f125, %f124;
	st.global.f32 	[%rd51], %f126;
$L__BB0_14:
	bar.sync 	0;
	add.s32 	%r36, %r36, 1;
	setp.ne.s32 	%p13, %r36, %r18;
	@%p13 bra 	$L__BB0_2;
$L__BB0_15:
	ret;

}
	// .globl	_Z26inve_matrix_gauss_jordan_2PfS_ii
.visible .entry _Z26inve_matrix_gauss_jordan_2PfS_ii(
	.param .u64 .ptr .align 1 _Z26inve_matrix_gauss_jordan_2PfS_ii_param_0,
	.param .u64 .ptr .align 1 _Z26inve_matrix_gauss_jordan_2PfS_ii_param_1,
	.param .u32 _Z26inve_matrix_gauss_jordan_2PfS_ii_param_2,
	.param .u32 _Z26inve_matrix_gauss_jordan_2PfS_ii_param_3
)
{
	.reg .pred 	%p<13>;
	.reg .b32 	%r<23>;
	.reg .b32 	%f<19>;
	.reg .b64 	%rd<25>;

	ld.param.u64 	%rd3, [_Z26inve_matrix_gauss_jordan_2PfS_ii_param_0];
	ld.param.u64 	%rd4, [_Z26inve_matrix_gauss_jordan_2PfS_ii_param_1];
	ld.param.u32 	%r9, [_Z26inve_matrix_gauss_jordan_2PfS_ii_param_2];
	ld.param.u32 	%r8, [_Z26inve_matrix_gauss_jordan_2PfS_ii_param_3];
	cvta.to.global.u64 	%rd1, %rd4;
	cvta.to.global.u64 	%rd2, %rd3;
	mov.u32 	%r10, %ctaid.x;
	mov.u32 	%r11, %ntid.x;
	mov.u32 	%r12, %tid.x;
	mad.lo.s32 	%r1, %r10, %r11, %r12;
	mov.u32 	%r13, %ctaid.y;
	mov.u32 	%r14, %ntid.y;
	mov.u32 	%r15, %tid.y;
	mad.lo.s32 	%r16, %r13, %r14, %r15;
	max.s32 	%r17, %r1, %r16;
	setp.ge.s32 	%p1, %r17, %r9;
	@%p1 bra 	$L__BB1_10;
	mul.lo.s32 	%r3, %r8, %r9;
	add.s32 	%r4, %r3, %r8;
	mul.wide.s32 	%rd5, %r4, 4;
	add.s64 	%rd6, %rd2, %rd5;
	ld.global.f32 	%f1, [%rd6];
	setp.ne.s32 	%p2, %r1, %r8;
	setp.eq.s32 	%p3, %r1, %r16;
	or.pred  	%p4, %p2, %p3;
	@%p4 bra 	$L__BB1_3;
	add.s32 	%r18, %r3, %r16;
	mul.wide.s32 	%rd7, %r18, 4;
	add.s64 	%rd8, %rd1, %rd7;
	ld.global.f32 	%f3, [%rd8];
	div.rn.f32 	%f4, %f3, %f1;
	st.global.f32 	[%rd8], %f4;
	add.s64 	%rd9, %rd2, %rd7;
	ld.global.f32 	%f5, [%rd9];
	div.rn.f32 	%f6, %f5, %f1;
	st.global.f32 	[%rd9], %f6;
$L__BB1_3:
	setp.ne.s32 	%p5, %r1, %r8;
	setp.ne.s32 	%p6, %r1, %r16;
	or.pred  	%p7, %p6, %p5;
	@%p7 bra 	$L__BB1_5;
	mul.wide.u32 	%rd10, %r4, 4;
	add.s64 	%rd11, %rd1, %rd10;
	ld.global.f32 	%f7, [%rd11];
	div.rn.f32 	%f8, %f7, %f1;
	st.global.f32 	[%rd11], %f8;
	add.s64 	%rd12, %rd2, %rd10;
	ld.global.f32 	%f9, [%rd12];
	div.rn.f32 	%f10, %f9, %f1;
	st.global.f32 	[%rd12], %f10;
$L__BB1_5:
	setp.eq.s32 	%p8, %r1, %r8;
	@%p8 bra 	$L__BB1_8;
	mul.lo.s32 	%r19, %r9, %r1;
	add.s32 	%r20, %r19, %r8;
	mul.wide.s32 	%rd13, %r20, 4;
	add.s64 	%rd14, %rd2, %rd13;
	ld.global.f32 	%f2, [%rd14];
	add.s32 	%r5, %r3, %r16;
	mul.wide.s32 	%rd15, %r5, 4;
	add.s64 	%rd16, %rd1, %rd15;
	ld.global.f32 	%f11, [%rd16];
	mul.f32 	%f12, %f2, %f11;
	add.s32 	%r6, %r19, %r16;
	mul.wide.s32 	%rd17, %r6, 4;
	add.s64 	%rd18, %rd1, %rd17;
	ld.global.f32 	%f13, [%rd18];
	sub.f32 	%f14, %f13, %f12;
	st.global.f32 	[%rd18], %f14;
	setp.eq.s32 	%p9, %r16, %r8;
	@%p9 bra 	$L__BB1_8;
	add.s64 	%rd20, %rd2, %rd15;
	ld.global.f32 	%f15, [%rd20];
	mul.f32 	%f16, %f2, %f15;
	add.s64 	%rd22, %rd2, %rd17;
	ld.global.f32 	%f17, [%rd22];
	sub.f32 	%f18, %f17, %f16;
	st.global.f32 	[%rd22], %f18;
$L__BB1_8:
	setp.eq.s32 	%p10, %r1, %r8;
	setp.ne.s32 	%p11, %r16, %r8;
	or.pred  	%p12, %p10, %p11;
	@%p12 bra 	$L__BB1_10;
	mad.lo.s32 	%r21, %r9, %r1, %r8;
	mul.wide.s32 	%rd23, %r21, 4;
	add.s64 	%rd24, %rd2, %rd23;
	mov.b32 	%r22, 0;
	st.global.u32 	[%rd24], %r22;
$L__BB1_10:
	ret;

}


// ===== COMPILED SASS (sm_100) =====

	.target	sm_100

	.elftype	@"ET_EXEC"


//--------------------- .note.nv.tkinfo           --------------------------
	.section	.note.nv.tkinfo,"",@"SHT_NOTE"
	.sectionflags	@"SHF_NOTE_NV_TKINFO"
	.tkinfo
        /*0018*/ 	.word	0x00000002
        /*0030*/ 	.string	""
        /*0030*/ 	.string	"ptxas"
        /*0030*/ 	.string	"Cuda compilation tools, release 13.0, V13.0.88"
        /*0030*/ 	.string	"Build cuda_13.0.r13.0/compiler.36424714_0"
        /*0030*/ 	.string	"-arch sm_100 -m 64 "



//--------------------- .note.nv.cuinfo           --------------------------
	.section	.note.nv.cuinfo,"",@"SHT_NOTE"
	.sectionflags	@"SHF_NOTE_NV_CUINFO"
        /*0018*/ 	.short	0x0002
        /*001a*/ 	.short	0x0064
        /*001c*/ 	.short	0x0082
	.zero		2


//--------------------- .nv.info                  --------------------------
	.section	.nv.info,"",@"SHT_CUDA_INFO"
	.align	4


	//----- nvinfo : EIATTR_REGCOUNT
	.align		4
        /*0000*/ 	.byte	0x04, 0x2f
        /*0002*/ 	.short	(.L_1 - .L_0)
	.align		4
.L_0:
        /*0004*/ 	.word	index@(_Z24inve_matrix_gauss_jordanPfS_i)
        /*0008*/ 	.word	0x00000020


	//----- nvinfo : EIATTR_FRAME_SIZE
	.align		4
.L_1:
        /*000c*/ 	.byte	0x04, 0x11
        /*000e*/ 	.short	(.L_3 - .L_2)
	.align		4
.L_2:
        /*0010*/ 	.word	index@($__internal_1_$__cuda_sm3x_div_rn_noftz_f32_slowpath)
        /*0014*/ 	.word	0x00000000


	//----- nvinfo : EIATTR_FRAME_SIZE
	.align		4
.L_3:
        /*0018*/ 	.byte	0x04, 0x11
        /*001a*/ 	.short	(.L_5 - .L_4)
	.align		4
.L_4:
        /*001c*/ 	.word	index@(_Z24inve_matrix_gauss_jordanPfS_i)
        /*0020*/ 	.word	0x00000000


	//----- nvinfo : EIATTR_REGCOUNT
	.align		4
.L_5:
        /*0024*/ 	.byte	0x04, 0x2f
        /*0026*/ 	.short	(.L_7 - .L_6)
	.align		4
.L_6:
        /*0028*/ 	.word	index@(_Z26inve_matrix_gauss_jordan_2PfS_ii)
        /*002c*/ 	.word	0x00000015


	//----- nvinfo : EIATTR_FRAME_SIZE
	.align		4
.L_7:
        /*0030*/ 	.byte	0x04, 0x11
        /*0032*/ 	.short	(.L_9 - .L_8)
	.align		4
.L_8:
        /*0034*/ 	.word	index@($__internal_0_$__cuda_sm3x_div_rn_noftz_f32_slowpath)
        /*0038*/ 	.word	0x00000000


	//----- nvinfo : EIATTR_FRAME_SIZE
	.align		4
.L_9:
        /*003c*/ 	.byte	0x04, 0x11
        /*003e*/ 	.short	(.L_11 - .L_10)
	.align		4
.L_10:
        /*0040*/ 	.word	index@(_Z26inve_matrix_gauss_jordan_2PfS_ii)
        /*0044*/ 	.word	0x00000000


	//----- nvinfo : EIATTR_MIN_STACK_SIZE
	.align		4
.L_11:
        /*0048*/ 	.byte	0x04, 0x12
        /*004a*/ 	.short	(.L_13 - .L_12)
	.align		4
.L_12:
        /*004c*/ 	.word	index@(_Z26inve_matrix_gauss_jordan_2PfS_ii)
        /*0050*/ 	.word	0x00000000


	//----- nvinfo : EIATTR_MIN_STACK_SIZE
	.align		4
.L_13:
        /*0054*/ 	.byte	0x04, 0x12
        /*0056*/ 	.short	(.L_15 - .L_14)
	.align		4
.L_14:
        /*0058*/ 	.word	index@(_Z24inve_matrix_gauss_jordanPfS_i)
        /*005c*/ 	.word	0x00000000
.L_15:


//--------------------- .nv.compat                --------------------------
	.section	.nv.compat,"",@"SHT_CUDA_COMPAT_INFO"
	.align	4
        /*0000*/ 	.byte	0x02, 0x09, 0x00, 0x00, 0x02, 0x02, 0x01, 0x00, 0x02, 0x05, 0x05, 0x00, 0x03, 0x07, 0x01, 0x01
        /*0010*/ 	.byte	0x02, 0x03, 0x00, 0x00, 0x02, 0x06, 0x01, 0x00, 0x04, 0x0b, 0x08, 0x00, 0x01, 0x00, 0x00, 0x00
        /*0020*/ 	.byte	0x00, 0x00, 0x00, 0x00


//--------------------- .nv.info._Z26inve_matrix_gauss_jordan_2PfS_ii --------------------------
	.section	.nv.info._Z26inve_matrix_gauss_jordan_2PfS_ii,"",@"SHT_CUDA_INFO"
	.sectionflags	@""
	.align	4


	//----- nvinfo : EIATTR_CUDA_API_VERSION
	.align		4
        /*0000*/ 	.byte	0x04, 0x37
        /*0002*/ 	.short	(.L_17 - .L_16)
.L_16:
        /*0004*/ 	.word	0x00000082


	//----- nvinfo : EIATTR_KPARAM_INFO
	.align		4
.L_17:
        /*0008*/ 	.byte	0x04, 0x17
        /*000a*/ 	.short	(.L_19 - .L_18)
.L_18:
        /*000c*/ 	.word	0x00000000
        /*0010*/ 	.short	0x0003
        /*0012*/ 	.short	0x0014
        /*0014*/ 	.byte	0x00, 0xf0, 0x11, 0x00


	//----- nvinfo : EIATTR_KPARAM_INFO
	.align		4
.L_19:
        /*0018*/ 	.byte	0x04, 0x17
        /*001a*/ 	.short	(.L_21 - .L_20)
.L_20:
        /*001c*/ 	.word	0x00000000
        /*0020*/ 	.short	0x0002
        /*0022*/ 	.short	0x0010
        /*0024*/ 	.byte	0x00, 0xf0, 0x11, 0x00


	//----- nvinfo : EIATTR_KPARAM_INFO
	.align		4
.L_21:
        /*0028*/ 	.byte	0x04, 0x17
        /*002a*/ 	.short	(.L_23 - .L_22)
.L_22:
        /*002c*/ 	.word	0x00000000
        /*0030*/ 	.short	0x0001
        /*0032*/ 	.short	0x0008
        /*0034*/ 	.byte	0x00, 0xf5, 0x21, 0x00


	//----- nvinfo : EIATTR_KPARAM_INFO
	.align		4
.L_23:
        /*0038*/ 	.byte	0x04, 0x17
        /*003a*/ 	.short	(.L_25 - .L_24)
.L_24:
        /*003c*/ 	.word	0x00000000
        /*0040*/ 	.short	0x0000
        /*0042*/ 	.short	0x0000
        /*0044*/ 	.byte	0x00, 0xf5, 0x21, 0x00


	//----- nvinfo : EIATTR_SPARSE_MMA_MASK
	.align		4
.L_25:
        /*0048*/ 	.byte	0x03, 0x50
        /*004a*/ 	.short	0x0000


	//----- nvinfo : EIATTR_MAXREG_COUNT
	.align		4
        /*004c*/ 	.byte	0x03, 0x1b
        /*004e*/ 	.short	0x00ff


	//----- nvinfo : EIATTR_MERCURY_ISA_VERSION
	.align		4
        /*0050*/ 	.byte	0x03, 0x5f
        /*0052*/ 	.short	0x0101


	//----- nvinfo : EIATTR_VRC_CTA_INIT_COUNT
	.align		4
        /*0054*/ 	.byte	0x02, 0x4a
	.zero		1
	.zero		1


	//----- nvinfo : EIATTR_EXIT_INSTR_OFFSETS
	.align		4
        /*0058*/ 	.byte	0x04, 0x1c
        /*005a*/ 	.short	(.L_27 - .L_26)


	//   ....[0]....
.L_26:
        /*005c*/ 	.word	0x000000c0


	//   ....[1]....
        /*0060*/ 	.word	0x000007d0


	//   ....[2]....
        /*0064*/ 	.word	0x00000830


	//----- nvinfo : EIATTR_CRS_STACK_SIZE
	.align		4
.L_27:
        /*0068*/ 	.byte	0x04, 0x1e
        /*006a*/ 	.short	(.L_29 - .L_28)
.L_28:
        /*006c*/ 	.word	0x00000000


	//----- nvinfo : EIATTR_CBANK_PARAM_SIZE
	.align		4
.L_29:
        /*0070*/ 	.byte	0x03, 0x19
        /*0072*/ 	.short	0x0018


	//----- nvinfo : EIATTR_PARAM_CBANK
	.align		4
        /*0074*/ 	.byte	0x04, 0x0a
        /*0076*/ 	.short	(.L_31 - .L_30)
	.align		4
.L_30:
        /*0078*/ 	.word	index@(.nv.constant0._Z26inve_matrix_gauss_jordan_2PfS_ii)
        /*007c*/ 	.short	0x0380
        /*007e*/ 	.short	0x0018


	//----- nvinfo : EIATTR_SW_WAR
	.align		4
.L_31:
        /*0080*/ 	.byte	0x04, 0x36
        /*0082*/ 	.short	(.L_33 - .L_32)
.L_32:
        /*0084*/ 	.word	0x00000008
.L_33:


//--------------------- .nv.info._Z24inve_matrix_gauss_jordanPfS_i --------------------------
	.section	.nv.info._Z24inve_matrix_gauss_jordanPfS_i,"",@"SHT_CUDA_INFO"
	.sectionflags	@""
	.align	4


	//----- nvinfo : EIATTR_CUDA_API_VERSION
	.align		4
        /*0000*/ 	.byte	0x04, 0x37
        /*0002*/ 	.short	(.L_35 - .L_34)
.L_34:
        /*0004*/ 	.word	0x00000082


	//----- nvinfo : EIATTR_KPARAM_INFO
	.align		4
.L_35:
        /*0008*/ 	.byte	0x04, 0x17
        /*000a*/ 	.short	(.L_37 - .L_36)
.L_36:
        /*000c*/ 	.word	0x00000000
        /*0010*/ 	.short	0x0002
        /*0012*/ 	.short	0x0010
        /*0014*/ 	.byte	0x00, 0xf0, 0x11, 0x00


	//----- nvinfo : EIATTR_KPARAM_INFO
	.align		4
.L_37:
        /*0018*/ 	.byte	0x04, 0x17
        /*001a*/ 	.short	(.L_39 - .L_38)
.L_38:
        /*001c*/ 	.word	0x00000000
        /*0020*/ 	.short	0x0001
        /*0022*/ 	.short	0x0008
        /*0024*/ 	.byte	0x00, 0xf5, 0x21, 0x00


	//----- nvinfo : EIATTR_KPARAM_INFO
	.align		4
.L_39:
        /*0028*/ 	.byte	0x04, 0x17
        /*002a*/ 	.short	(.L_41 - .L_40)
.L_40:
        /*002c*/ 	.word	0x00000000
        /*0030*/ 	.short	0x0000
        /*0032*/ 	.short	0x0000
        /*0034*/ 	.byte	0x00, 0xf5, 0x21, 0x00


	//----- nvinfo : EIATTR_SPARSE_MMA_MASK
	.align		4
.L_41:
        /*0038*/ 	.byte	0x03, 0x50
        /*003a*/ 	.short	0x0000


	//----- nvinfo : EIATTR_MAXREG_COUNT
	.align		4
        /*003c*/ 	.byte	0x03, 0x1b
        /*003e*/ 	.short	0x00ff


	//----- nvinfo : EIATTR_NUM_BARRIERS
	.align		4
        /*0040*/ 	.byte	0x02, 0x4c
        /*0042*/ 	.byte	0x01
	.zero		1


	//----- nvinfo : EIATTR_MERCURY_ISA_VERSION
	.align		4
        /*0044*/ 	.byte	0x03, 0x5f
        /*0046*/ 	.short	0x0101


	//----- nvinfo : EIATTR_VRC_CTA_INIT_COUNT
	.align		4
        /*0048*/ 	.byte	0x02, 0x4a
	.zero		1
	.zero		1


	//----- nvinfo : EIATTR_EXIT_INSTR_OFFSETS
	.align		4
        /*004c*/ 	.byte	0x04, 0x1c
        /*004e*/ 	.short	(.L_43 - .L_42)


	//   ....[0]....
.L_42:
        /*0050*/ 	.word	0x00000080


	//   ....[1]....
        /*0054*/ 	.word	0x000010e0


	//----- nvinfo : EIATTR_CRS_STACK_SIZE
	.align		4
.L_43:
        /*0058*/ 	.byte	0x04, 0x1e
        /*005a*/ 	.short	(.L_45 - .L_44)
.L_44:
        /*005c*/ 	.word	0x00000000


	//----- nvinfo : EIATTR_CBANK_PARAM_SIZE
	.align		4
.L_45:
        /*0060*/ 	.byte	0x03, 0x19
        /*0062*/ 	.short	0x0014


	//----- nvinfo : EIATTR_PARAM_CBANK
	.align		4
        /*0064*/ 	.byte	0x04, 0x0a
        /*0066*/ 	.short	(.L_47 - .L_46)
	.align		4
.L_46:
        /*0068*/ 	.word	index@(.nv.constant0._Z24inve_matrix_gauss_jordanPfS_i)
        /*006c*/ 	.short	0x0380
        /*006e*/ 	.short	0x0014


	//----- nvinfo : EIATTR_SW_WAR
	.align		4
.L_47:
        /*0070*/ 	.byte	0x04, 0x36
        /*0072*/ 	.short	(.L_49 - .L_48)
.L_48:
        /*0074*/ 	.word	0x00000008
.L_49:


//--------------------- .nv.callgraph             --------------------------
	.section	.nv.callgraph,"",@"SHT_CUDA_CALLGRAPH"
	.align	4
	.sectionentsize	8
	.align		4
        /*0000*/ 	.word	0x00000000
	.align		4
        /*0004*/ 	.word	0xffffffff
	.align		4
        /*0008*/ 	.word	0x00000000
	.align		4
        /*000c*/ 	.word	0xfffffffe
	.align		4
        /*0010*/ 	.word	0x00000000
	.align		4
        /*0014*/ 	.word	0xfffffffd
	.align		4
        /*0018*/ 	.word	0x00000000
	.align		4
        /*001c*/ 	.word	0xfffffffc


//--------------------- .text._Z26inve_matrix_gauss_jordan_2PfS_ii --------------------------
	.section	.text._Z26inve_matrix_gauss_jordan_2PfS_ii,"ax",@progbits
	.align	128
        .global         _Z26inve_matrix_gauss_jordan_2PfS_ii
        .type           _Z26inve_matrix_gauss_jordan_2PfS_ii,@function
        .size           _Z26inve_matrix_gauss_jordan_2PfS_ii,(.L_x_47 - _Z26inve_matrix_gauss_jordan_2PfS_ii)
        .other          _Z26inve_matrix_gauss_jordan_2PfS_ii,@"STO_CUDA_ENTRY STV_DEFAULT"
_Z26inve_matrix_gauss_jordan_2PfS_ii:
.text._Z26inve_matrix_gauss_jordan_2PfS_ii:
[----:B------:R-:W-:Y:S01]  /*0000*/  LDC R1, c[0x0][0x37c] ;  /* 0x0000df00ff017b82 */ /* 0x000fe20000000800 */
[----:B------:R-:W0:Y:S07]  /*0010*/  S2R R3, SR_TID.X ;  /* 0x0000000000037919 */ /* 0x000e2e0000002100 */
[----:B------:R-:W0:Y:S01]  /*0020*/  LDC R2, c[0x0][0x360] ;  /* 0x0000d800ff027b82 */ /* 0x000e220000000800 */
[----:B------:R-:W1:Y:S01]  /*0030*/  LDCU UR6, c[0x0][0x390] ;  /* 0x00007200ff0677ac */ /* 0x000e620008000800 */
[----:B------:R-:W2:Y:S06]  /*0040*/  S2R R0, SR_TID.Y ;  /* 0x0000000000007919 */ /* 0x000eac0000002200 */
[----:B------:R-:W0:Y:S08]  /*0050*/  S2UR UR4, SR_CTAID.X ;  /* 0x00000000000479c3 */ /* 0x000e300000002500 */
[----:B------:R-:W2:Y:S08]  /*0060*/  S2UR UR5, SR_CTAID.Y ;  /* 0x00000000000579c3 */ /* 0x000eb00000002600 */
[----:B------:R-:W2:Y:S01]  /*0070*/  LDC R9, c[0x0][0x364] ;  /* 0x0000d900ff097b82 */ /* 0x000ea20000000800 */
[----:B0-----:R-:W-:-:S02]  /*0080*/  IMAD R2, R2, UR4, R3 ;  /* 0x0000000402027c24 */ /* 0x001fc4000f8e0203 */
[----:B--2---:R-:W-:-:S05]  /*0090*/  IMAD R9, R9, UR5, R0 ;  /* 0x0000000509097c24 */ /* 0x004fca000f8e0200 */
[----:B------:R-:W-:-:S04]  /*00a0*/  VIMNMX R0, PT, PT, R2, R9, !PT ;  /* 0x0000000902007248 */ /* 0x000fc80007fe0100 */
[----:B-1----:R-:W-:-:S13]  /*00b0*/  ISETP.GE.AND P0, PT, R0, UR6, PT ;  /* 0x0000000600007c0c */ /* 0x002fda000bf06270 */
[----:B------:R-:W-:Y:S05]  /*00c0*/  @P0 EXIT ;  /* 0x000000000000094d */ /* 0x000fea0003800000 */
[----:B------:R-:W0:Y:S01]  /*00d0*/  LDC R6, c[0x0][0x394] ;  /* 0x0000e500ff067b82 */ /* 0x000e220000000800 */
[----:B------:R-:W1:Y:S07]  /*00e0*/  LDCU.64 UR4, c[0x0][0x358] ;  /* 0x00006b00ff0477ac */ /* 0x000e6e0008000a00 */
[----:B------:R-:W2:Y:S01]  /*00f0*/  LDC.64 R4, c[0x0][0x380] ;  /* 0x0000e000ff047b82 */ /* 0x000ea20000000a00 */
[----:B0-----:R-:W-:-:S04]  /*0100*/  IMAD R8, R6, UR6, R6 ;  /* 0x0000000606087c24 */ /* 0x001fc8000f8e0206 */
[----:B--2---:R-:W-:-:S05]  /*0110*/  IMAD.WIDE R4, R8, 0x4, R4 ;  /* 0x0000000408047825 */ /* 0x004fca00078e0204 */
[----:B-1----:R0:W5:Y:S01]  /*0120*/  LDG.E R3, desc[UR4][R4.64] ;  /* 0x0000000404037981 */ /* 0x002162000c1e1900 */
[C---:B------:R-:W-:Y:S01]  /*0130*/  ISETP.NE.AND P0, PT, R2.reuse, R9, PT ;  /* 0x000000090200720c */ /* 0x040fe20003f05270 */
[----:B------:R-:W-:Y:S03]  /*0140*/  BSSY.RECONVERGENT B0, `(.L_x_0) ;  /* 0x0000026000007945 */ /* 0x000fe60003800200 */
[----:B------:R-:W-:-:S13]  /*0150*/  ISETP.NE.OR P0, PT, R2, R6, !P0 ;  /* 0x000000060200720c */ /* 0x000fda0004705670 */
[----:B0-----:R-:W-:Y:S05]  /*0160*/  @P0 BRA `(.L_x_1) ;  /* 0x00000000008c0947 */ /* 0x001fea0003800000 */
[----:B------:R-:W0:Y:S01]  /*0170*/  LDC.64 R4, c[0x0][0x388] ;  /* 0x0000e200ff047b82 */ /* 0x000e220000000a00 */
[----:B------:R-:W-:-:S04]  /*0180*/  IMAD R6, R6, UR6, R9 ;  /* 0x0000000606067c24 */ /* 0x000fc8000f8e0209 */
[----:B0-----:R-:W-:-:S05]  /*0190*/  IMAD.WIDE R4, R6, 0x4, R4 ;  /* 0x0000000406047825 */ /* 0x001fca00078e0204 */
[----:B------:R-:W2:Y:S01]  /*01a0*/  LDG.E R0, desc[UR4][R4.64] ;  /* 0x0000000404007981 */ /* 0x000ea2000c1e1900 */
[----:B-----5:R-:W0:Y:S01]  /*01b0*/  MUFU.RCP R10, R3 ;  /* 0x00000003000a7308 */ /* 0x020e220000001000 */
[----:B------:R-:W-:Y:S01]  /*01c0*/  BSSY.RECONVERGENT B1, `(.L_x_2) ;  /* 0x000000a000017945 */ /* 0x000fe20003800200 */
[----:B0-----:R-:W-:-:S04]  /*01d0*/  FFMA R7, -R3, R10, 1 ;  /* 0x3f80000003077423 */ /* 0x001fc8000000010a */
[----:B------:R-:W-:Y:S02]  /*01e0*/  FFMA R7, R10, R7, R10 ;  /* 0x000000070a077223 */ /* 0x000fe4000000000a */
[----:B--2---:R-:W0:Y:S02]  /*01f0*/  FCHK P0, R0, R3 ;  /* 0x0000000300007302 */ /* 0x004e240000000000 */
[----:B------:R-:W-:-:S04]  /*0200*/  FFMA R10, R0, R7, RZ ;  /* 0x00000007000a7223 */ /* 0x000fc800000000ff */
[----:B------:R-:W-:-:S04]  /*0210*/  FFMA R11, -R3, R10, R0 ;  /* 0x0000000a030b7223 */ /* 0x000fc80000000100 */
[----:B------:R-:W-:Y:S01]  /*0220*/  FFMA R13, R7, R11, R10 ;  /* 0x0000000b070d7223 */ /* 0x000fe2000000000a */
[----:B0-----:R-:W-:Y:S06]  /*0230*/  @!P0 BRA `(.L_x_3) ;  /* 0x0000000000088947 */ /* 0x001fec0003800000 */
[----:B------:R-:W-:-:S07]  /*0240*/  MOV R10, 0x260 ;  /* 0x00000260000a7802 */ /* 0x000fce0000000f00 */
[----:B------:R-:W-:Y:S05]  /*0250*/  CALL.REL.NOINC `($__internal_0_$__cuda_sm3x_div_rn_noftz_f32_slowpath) ;  /* 0x0000000400787944 */ /* 0x000fea0003c00000 */
.L_x_3:
[----:B------:R-:W-:Y:S05]  /*0260*/  BSYNC.RECONVERGENT B1 ;  /* 0x0000000000017941 */ /* 0x000fea0003800200 */
.L_x_2:
[----:B------:R-:W0:Y:S01]  /*0270*/  LDC.64 R10, c[0x0][0x380] ;  /* 0x0000e000ff0a7b82 */ /* 0x000e220000000a00 */
[----:B------:R1:W-:Y:S01]  /*0280*/  STG.E desc[UR4][R4.64], R13 ;  /* 0x0000000d04007986 */ /* 0x0003e2000c101904 */
[----:B0-----:R-:W-:-:S05]  /*0290*/  IMAD.WIDE R6, R6, 0x4, R10 ;  /* 0x0000000406067825 */ /* 0x001fca00078e020a */
[----:B------:R-:W2:Y:S01]  /*02a0*/  LDG.E R10, desc[UR4][R6.64] ;  /* 0x00000004060a7981 */ /* 0x000ea2000c1e1900 */
[----:B------:R-:W0:Y:S01]  /*02b0*/  MUFU.RCP R0, R3 ;  /* 0x0000000300007308 */ /* 0x000e220000001000 */
[----:B------:R-:W-:Y:S01]  /*02c0*/  BSSY.RECONVERGENT B1, `(.L_x_4) ;  /* 0x000000c000017945 */ /* 0x000fe20003800200 */
[----:B0-----:R-:W-:-:S04]  /*02d0*/  FFMA R11, -R3, R0, 1 ;  /* 0x3f800000030b7423 */ /* 0x001fc80000000100 */
[----:B------:R-:W-:Y:S02]  /*02e0*/  FFMA R0, R0, R11, R0 ;  /* 0x0000000b00007223 */ /* 0x000fe40000000000 */
[----:B--2---:R-:W0:Y:S02]  /*02f0*/  FCHK P0, R10, R3 ;  /* 0x000000030a007302 */ /* 0x004e240000000000 */
[----:B------:R-:W-:-:S04]  /*0300*/  FFMA R11, R0, R10, RZ ;  /* 0x0000000a000b7223 */ /* 0x000fc800000000ff */
[----:B------:R-:W-:-:S04]  /*0310*/  FFMA R12, -R3, R11, R10 ;  /* 0x0000000b030c7223 */ /* 0x000fc8000000010a */
[----:B------:R-:W-:Y:S01]  /*0320*/  FFMA R11, R0, R12, R11 ;  /* 0x0000000c000b7223 */ /* 0x000fe2000000000b */
[----:B01----:R-:W-:Y:S06]  /*0330*/  @!P0 BRA `(.L_x_5) ;  /* 0x0000000000108947 */ /* 0x003fec0003800000 */
[----:B------:R-:W-:Y:S01]  /*0340*/  IMAD.MOV.U32 R0, RZ, RZ, R10 ;  /* 0x000000ffff007224 */ /* 0x000fe200078e000a */
[----:B------:R-:W-:-:S07]  /*0350*/  MOV R10, 0x370 ;  /* 0x00000370000a7802 */ /* 0x000fce0000000f00 */
[----:B------:R-:W-:Y:S05]  /*0360*/  CALL.REL.NOINC `($__internal_0_$__cuda_sm3x_div_rn_noftz_f32_slowpath) ;  /* 0x0000000400347944 */ /* 0x000fea0003c00000 */
[----:B------:R-:W-:-:S07]  /*0370*/  IMAD.MOV.U32 R11, RZ, RZ, R13 ;  /* 0x000000ffff0b7224 */ /* 0x000fce00078e000d */
.L_x_5:
[----:B------:R-:W-:Y:S05]  /*0380*/  BSYNC.RECONVERGENT B1 ;  /* 0x0000000000017941 */ /* 0x000fea0003800200 */
.L_x_4:
[----:B------:R0:W-:Y:S02]  /*0390*/  STG.E desc[UR4][R6.64], R11 ;  /* 0x0000000b06007986 */ /* 0x0001e4000c101904 */
.L_x_1:
[----:B------:R-:W-:Y:S05]  /*03a0*/  BSYNC.RECONVERGENT B0 ;  /* 0x0000000000007941 */ /* 0x000fea0003800200 */
.L_x_0:
[----:B------:R-:W1:Y:S01]  /*03b0*/  LDCU UR6, c[0x0][0x394] ;  /* 0x00007280ff0677ac */ /* 0x000e620008000800 */
[----:B------:R-:W-:Y:S01]  /*03c0*/  BSSY.RECONVERGENT B0, `(.L_x_6) ;  /* 0x0000023000007945 */ /* 0x000fe20003800200 */
[----:B-1----:R-:W-:-:S04]  /*03d0*/  ISETP.NE.AND P0, PT, R2, UR6, PT ;  /* 0x0000000602007c0c */ /* 0x002fc8000bf05270 */
[----:B------:R-:W-:-:S13]  /*03e0*/  ISETP.NE.OR P0, PT, R2, R9, P0 ;  /* 0x000000090200720c */ /* 0x000fda0000705670 */
[----:B------:R-:W-:Y:S05]  /*03f0*/  @P0 BRA `(.L_x_7) ;  /* 0x00000000007c0947 */ /* 0x000fea0003800000 */
[----:B------:R-:W1:Y:S02]  /*0400*/  LDC.64 R4, c[0x0][0x388] ;  /* 0x0000e200ff047b82 */ /* 0x000e640000000a00 */
[----:B-1----:R-:W-:-:S05]  /*0410*/  IMAD.WIDE.U32 R4, R8, 0x4, R4 ;  /* 0x0000000408047825 */ /* 0x002fca00078e0004 */
[----:B0-----:R-:W2:Y:S01]  /*0420*/  LDG.E R6, desc[UR4][R4.64] ;  /* 0x0000000404067981 */ /* 0x001ea2000c1e1900 */
[----:B-----5:R-:W0:Y:S02]  /*0430*/  MUFU.RCP R0, R3 ;  /* 0x0000000300007308 */ /* 0x020e240000001000 */
[----:B0-----:R-:W-:-:S04]  /*0440*/  FFMA R7, -R3, R0, 1 ;  /* 0x3f80000003077423 */ /* 0x001fc80000000100 */
[----:B------:R-:W-:Y:S02]  /*0450*/  FFMA R0, R0, R7, R0 ;  /* 0x0000000700007223 */ /* 0x000fe40000000000 */
[----:B--2---:R-:W0:Y:S02]  /*0460*/  FCHK P0, R6, R3 ;  /* 0x0000000306007302 */ /* 0x004e240000000000 */
[----:B------:R-:W-:-:S04]  /*0470*/  FFMA R7, R0, R6, RZ ;  /* 0x0000000600077223 */ /* 0x000fc800000000ff */
[----:B------:R-:W-:-:S04]  /*0480*/  FFMA R10, -R3, R7, R6 ;  /* 0x00000007030a7223 */ /* 0x000fc80000000106 */
[----:B------:R-:W-:Y:S01]  /*0490*/  FFMA R11, R0, R10, R7 ;  /* 0x0000000a000b7223 */ /* 0x000fe20000000007 */
[----:B0-----:R-:W-:Y:S06]  /*04a0*/  @!P0 BRA `(.L_x_8) ;  /* 0x0000000000108947 */ /* 0x001fec0003800000 */
[----:B------:R-:W-:Y:S02]  /*04b0*/  MOV R0, R6 ;  /* 0x0000000600007202 */ /* 0x000fe40000000f00 */
[----:B------:R-:W-:-:S07]  /*04c0*/  MOV R10, 0x4e0 ;  /* 0x000004e0000a7802 */ /* 0x000fce0000000f00 */
[----:B------:R-:W-:Y:S05]  /*04d0*/  CALL.REL.NOINC `($__internal_0_$__cuda_sm3x_div_rn_noftz_f32_slowpath) ;  /* 0x0000000000d87944 */ /* 0x000fea0003c00000 */
[----:B------:R-:W-:-:S07]  /*04e0*/  IMAD.MOV.U32 R11, RZ, RZ, R13 ;  /* 0x000000ffff0b7224 */ /* 0x000fce00078e000d */
.L_x_8:
[----:B------:R-:W0:Y:S01]  /*04f0*/  LDC.64 R6, c[0x0][0x380] ;  /* 0x0000e000ff067b82 */ /* 0x000e220000000a00 */
[----:B------:R1:W-:Y:S01]  /*0500*/  STG.E desc[UR4][R4.64], R11 ;  /* 0x0000000b04007986 */ /* 0x0003e2000c101904 */
[----:B0-----:R-:W-:-:S05]  /*0510*/  IMAD.WIDE.U32 R6, R8, 0x4, R6 ;  /* 0x0000000408067825 */ /* 0x001fca00078e0006 */
[----:B------:R-:W2:Y:S01]  /*0520*/  LDG.E R8, desc[UR4][R6.64] ;  /* 0x0000000406087981 */ /* 0x000ea2000c1e1900 */
[----:B------:R-:W0:Y:S02]  /*0530*/  MUFU.RCP R0, R3 ;  /* 0x0000000300007308 */ /* 0x000e240000001000 */
        /* <DEDUP_REMOVED lines=10> */
.L_x_9:
[----:B------:R1:W-:Y:S02]  /*05e0*/  STG.E desc[UR4][R6.64], R13 ;  /* 0x0000000d06007986 */ /* 0x0003e4000c101904 */
.L_x_7:
[----:B------:R-:W-:Y:S05]  /*05f0*/  BSYNC.RECONVERGENT B0 ;  /* 0x0000000000007941 */ /* 0x000fea0003800200 */
.L_x_6:
[----:B------:R-:W2:Y:S01]  /*0600*/  LDCU UR6, c[0x0][0x394] ;  /* 0x00007280ff0677ac */ /* 0x000ea20008000800 */
[----:B------:R-:W-:Y:S01]  /*0610*/  BSSY.RECONVERGENT B0, `(.L_x_10) ;  /* 0x000001b000007945 */ /* 0x000fe20003800200 */
[----:B--2---:R-:W-:Y:S02]  /*0620*/  ISETP.NE.AND P1, PT, R2, UR6, PT ;  /* 0x0000000602007c0c */ /* 0x004fe4000bf25270 */
[----:B------:R-:W-:-:S04]  /*0630*/  ISETP.NE.AND P0, PT, R9, UR6, PT ;  /* 0x0000000609007c0c */ /* 0x000fc8000bf05270 */
[----:B------:R-:W-:-:S07]  /*0640*/  ISETP.EQ.OR P0, PT, R2, UR6, P0 ;  /* 0x0000000602007c0c */ /* 0x000fce0008702670 */
[----:B------:R-:W-:Y:S06]  /*0650*/  @!P1 BRA `(.L_x_11) ;  /* 0x0000000000589947 */ /* 0x000fec0003800000 */
[----:B-----5:R-:W1:Y:S08]  /*0660*/  LDC R3, c[0x0][0x390] ;  /* 0x0000e400ff037b82 */ /* 0x020e700000000800 */
[----:B0-----:R-:W0:Y:S08]  /*0670*/  LDC.64 R10, c[0x0][0x388] ;  /* 0x0000e200ff0a7b82 */ /* 0x001e300000000a00 */
[----:B------:R-:W2:Y:S01]  /*0680*/  LDC.64 R4, c[0x0][0x380] ;  /* 0x0000e000ff047b82 */ /* 0x000ea20000000a00 */
[----:B-1----:R-:W-:-:S02]  /*0690*/  IMAD R7, R2, R3, UR6 ;  /* 0x0000000602077e24 */ /* 0x002fc4000f8e0203 */
[--C-:B------:R-:W-:Y:S02]  /*06a0*/  IMAD R17, R3, UR6, R9.reuse ;  /* 0x0000000603117c24 */ /* 0x100fe4000f8e0209 */
[----:B------:R-:W-:Y:S02]  /*06b0*/  IMAD R3, R2, R3, R9 ;  /* 0x0000000302037224 */ /* 0x000fe400078e0209 */
[----:B0-----:R-:W-:-:S04]  /*06c0*/  IMAD.WIDE R12, R17, 0x4, R10 ;  /* 0x00000004110c7825 */ /* 0x001fc800078e020a */
[----:B------:R-:W-:Y:S02]  /*06d0*/  IMAD.WIDE R10, R3, 0x4, R10 ;  /* 0x00000004030a7825 */ /* 0x000fe400078e020a */
[----:B------:R-:W3:Y:S02]  /*06e0*/  LDG.E R13, desc[UR4][R12.64] ;  /* 0x000000040c0d7981 */ /* 0x000ee4000c1e1900 */
[----:B--2---:R-:W-:Y:S02]  /*06f0*/  IMAD.WIDE R6, R7, 0x4, R4 ;  /* 0x0000000407067825 */ /* 0x004fe400078e0204 */
[----:B------:R-:W3:Y:S04]  /*0700*/  LDG.E R15, desc[UR4][R10.64] ;  /* 0x000000040a0f7981 */ /* 0x000ee8000c1e1900 */
[----:B------:R-:W3:Y:S01]  /*0710*/  LDG.E R0, desc[UR4][R6.64] ;  /* 0x0000000406007981 */ /* 0x000ee2000c1e1900 */
[----:B------:R-:W-:Y:S01]  /*0720*/  ISETP.NE.AND P1, PT, R9, UR6, PT ;  /* 0x0000000609007c0c */ /* 0x000fe2000bf25270 */
[----:B---3--:R-:W-:-:S05]  /*0730*/  FFMA R15, -R0, R13, R15 ;  /* 0x0000000d000f7223 */ /* 0x008fca000000010f */
[----:B------:R2:W-:Y:S07]  /*0740*/  STG.E desc[UR4][R10.64], R15 ;  /* 0x0000000f0a007986 */ /* 0x0005ee000c101904 */
[----:B------:R-:W-:Y:S05]  /*0750*/  @!P1 BRA `(.L_x_11) ;  /* 0x0000000000189947 */ /* 0x000fea0003800000 */
[----:B------:R-:W-:-:S04]  /*0760*/  IMAD.WIDE R6, R17, 0x4, R4 ;  /* 0x0000000411067825 */ /* 0x000fc800078e0204 */
[----:B------:R-:W-:Y:S02]  /*0770*/  IMAD.WIDE R4, R3, 0x4, R4 ;  /* 0x0000000403047825 */ /* 0x000fe400078e0204 */
[----:B------:R-:W3:Y:S04]  /*0780*/  LDG.E R7, desc[UR4][R6.64] ;  /* 0x0000000406077981 */ /* 0x000ee8000c1e1900 */
[----:B------:R-:W3:Y:S02]  /*0790*/  LDG.E R3, desc[UR4][R4.64] ;  /* 0x0000000404037981 */ /* 0x000ee4000c1e1900 */
[----:B---3--:R-:W-:-:S05]  /*07a0*/  FFMA R3, -R0, R7, R3 ;  /* 0x0000000700037223 */ /* 0x008fca0000000103 */
[----:B------:R3:W-:Y:S02]  /*07b0*/  STG.E desc[UR4][R4.64], R3 ;  /* 0x0000000304007986 */ /* 0x0007e4000c101904 */
.L_x_11:
[----:B------:R-:W-:Y:S05]  /*07c0*/  BSYNC.RECONVERGENT B0 ;  /* 0x0000000000007941 */ /* 0x000fea0003800200 */
.L_x_10:
[----:B------:R-:W-:Y:S05]  /*07d0*/  @P0 EXIT ;  /* 0x000000000000094d */ /* 0x000fea0003800000 */
[----:B---3-5:R-:W3:Y:S08]  /*07e0*/  LDC R3, c[0x0][0x390] ;  /* 0x0000e400ff037b82 */ /* 0x028ef00000000800 */
[----:B------:R-:W4:Y:S01]  /*07f0*/  LDC.64 R4, c[0x0][0x380] ;  /* 0x0000e000ff047b82 */ /* 0x000f220000000a00 */
[----:B---3--:R-:W-:-:S04]  /*0800*/  IMAD R3, R2, R3, UR6 ;  /* 0x0000000602037e24 */ /* 0x008fc8000f8e0203 */
[----:B----4-:R-:W-:-:S05]  /*0810*/  IMAD.WIDE R4, R3, 0x4, R4 ;  /* 0x0000000403047825 */ /* 0x010fca00078e0204 */
[----:B------:R-:W-:Y:S01]  /*0820*/  STG.E desc[UR4][R4.64], RZ ;  /* 0x000000ff04007986 */ /* 0x000fe2000c101904 */
[----:B------:R-:W-:Y:S05]  /*0830*/  EXIT ;  /* 0x000000000000794d */ /* 0x000fea0003800000 */
        .weak           $__internal_0_$__cuda_sm3x_div_rn_noftz_f32_slowpath
        .type           $__internal_0_$__cuda_sm3x_div_rn_noftz_f32_slowpath,@function
        .size           $__internal_0_$__cuda_sm3x_div_rn_noftz_f32_slowpath,(.L_x_47 - $__internal_0_$__cuda_sm3x_div_rn_noftz_f32_slowpath)
$__internal_0_$__cuda_sm3x_div_rn_noftz_f32_slowpath:
[--C-:B------:R-:W-:Y:S01]  /*0840*/  SHF.R.U32.HI R11, RZ, 0x17, R3.reuse ;  /* 0x00000017ff0b7819 */ /* 0x100fe20000011603 */
[----:B------:R-:W-:Y:S01]  /*0850*/  BSSY.RECONVERGENT B2, `(.L_x_12) ;  /* 0x0000063000027945 */ /* 0x000fe20003800200 */
[----:B------:R-:W-:Y:S01]  /*0860*/  SHF.R.U32.HI R12, RZ, 0x17, R0 ;  /* 0x00000017ff0c7819 */ /* 0x000fe20000011600 */
[----:B------:R-:W-:Y:S01]  /*0870*/  IMAD.MOV.U32 R13, RZ, RZ, R3 ;  /* 0x000000ffff0d7224 */ /* 0x000fe200078e0003 */
[----:B------:R-:W-:Y:S02]  /*0880*/  LOP3.LUT R11, R11, 0xff, RZ, 0xc0, !PT ;  /* 0x000000ff0b0b7812 */ /* 0x000fe400078ec0ff */
[----:B------:R-:W-:Y:S02]  /*0890*/  LOP3.LUT R16, R12, 0xff, RZ, 0xc0, !PT ;  /* 0x000000ff0c107812 */ /* 0x000fe400078ec0ff */
[----:B------:R-:W-:-:S03]  /*08a0*/  IADD3 R15, PT, PT, R11, -0x1, RZ ;  /* 0xffffffff0b0f7810 */ /* 0x000fc60007ffe0ff */
[----:B------:R-:W-:Y:S01]  /*08b0*/  VIADD R14, R16, 0xffffffff ;  /* 0xffffffff100e7836 */ /* 0x000fe20000000000 */
[----:B------:R-:W-:-:S04]  /*08c0*/  ISETP.GT.U32.AND P0, PT, R15, 0xfd, PT ;  /* 0x000000fd0f00780c */ /* 0x000fc80003f04070 */
[----:B------:R-:W-:-:S13]  /*08d0*/  ISETP.GT.U32.OR P0, PT, R14, 0xfd, P0 ;  /* 0x000000fd0e00780c */ /* 0x000fda0000704470 */
[----:B------:R-:W-:Y:S01]  /*08e0*/  @!P0 MOV R12, RZ ;  /* 0x000000ff000c8202 */ /* 0x000fe20000000f00 */
[----:B------:R-:W-:Y:S06]  /*08f0*/  @!P0 BRA `(.L_x_13) ;  /* 0x00000000005c8947 */ /* 0x000fec0003800000 */
[----:B------:R-:W-:Y:S02]  /*0900*/  FSETP.GTU.FTZ.AND P0, PT, |R0|, +INF , PT ;  /* 0x7f8000000000780b */ /* 0x000fe40003f1c200 */
[----:B------:R-:W-:-:S04]  /*0910*/  FSETP.GTU.FTZ.AND P1, PT, |R3|, +INF , PT ;  /* 0x7f8000000300780b */ /* 0x000fc80003f3c200 */
[----:B------:R-:W-:-:S13]  /*0920*/  PLOP3.LUT P0, PT, P0, P1, PT, 0xf8, 0x8f ;  /* 0x00000000008f781c */ /* 0x000fda0000703f70 */
[----:B------:R-:W-:Y:S05]  /*0930*/  @P0 BRA `(.L_x_14) ;  /* 0x00000004004c0947 */ /* 0x000fea0003800000 */
[----:B------:R-:W-:-:S13]  /*0940*/  LOP3.LUT P0, RZ, R13, 0x7fffffff, R0, 0xc8, !PT ;  /* 0x7fffffff0dff7812 */ /* 0x000fda000780c800 */
[----:B------:R-:W-:Y:S05]  /*0950*/  @!P0 BRA `(.L_x_15) ;  /* 0x00000004003c8947 */ /* 0x000fea0003800000 */
[C---:B------:R-:W-:Y:S02]  /*0960*/  FSETP.NEU.FTZ.AND P2, PT, |R0|.reuse, +INF , PT ;  /* 0x7f8000000000780b */ /* 0x040fe40003f5d200 */
[----:B------:R-:W-:Y:S02]  /*0970*/  FSETP.NEU.FTZ.AND P1, PT, |R3|, +INF , PT ;  /* 0x7f8000000300780b */ /* 0x000fe40003f3d200 */
[----:B------:R-:W-:-:S11]  /*0980*/  FSETP.NEU.FTZ.AND P0, PT, |R0|, +INF , PT ;  /* 0x7f8000000000780b */ /* 0x000fd60003f1d200 */
[----:B------:R-:W-:Y:S05]  /*0990*/  @!P1 BRA !P2, `(.L_x_15) ;  /* 0x00000004002c9947 */ /* 0x000fea0005000000 */
[----:B------:R-:W-:-:S04]  /*09a0*/  LOP3.LUT P2, RZ, R0, 0x7fffffff, RZ, 0xc0, !PT ;  /* 0x7fffffff00ff7812 */ /* 0x000fc8000784c0ff */
[----:B------:R-:W-:-:S13]  /*09b0*/  PLOP3.LUT P1, PT, P1, P2, PT, 0x2f, 0xf2 ;  /* 0x0000000000f2781c */ /* 0x000fda0000f24577 */
[----:B------:R-:W-:Y:S05]  /*09c0*/  @P1 BRA `(.L_x_16) ;  /* 0x0000000400181947 */ /* 0x000fea0003800000 */
[----:B------:R-:W-:-:S04]  /*09d0*/  LOP3.LUT P1, RZ, R13, 0x7fffffff, RZ, 0xc0, !PT ;  /* 0x7fffffff0dff7812 */ /* 0x000fc8000782c0ff */
[----:B------:R-:W-:-:S13]  /*09e0*/  PLOP3.LUT P0, PT, P0, P1, PT, 0x2f, 0xf2 ;  /* 0x0000000000f2781c */ /* 0x000fda0000702577 */
[----:B------:R-:W-:Y:S05]  /*09f0*/  @P0 BRA `(.L_x_17) ;  /* 0x0000000400000947 */ /* 0x000fea0003800000 */
[----:B------:R-:W-:Y:S02]  /*0a00*/  ISETP.GE.AND P0, PT, R14, RZ, PT ;  /* 0x000000ff0e00720c */ /* 0x000fe40003f06270 */
[----:B------:R-:W-:-:S11]  /*0a10*/  ISETP.GE.AND P1, PT, R15, RZ, PT ;  /* 0x000000ff0f00720c */ /* 0x000fd60003f26270 */
[----:B------:R-:W-:Y:S01]  /*0a20*/  @P0 IMAD.MOV.U32 R12, RZ, RZ, RZ ;  /* 0x000000ffff0c0224 */ /* 0x000fe200078e00ff */
[----:B------:R-:W-:Y:S01]  /*0a30*/  @!P0 MOV R12, 0xffffffc0 ;  /* 0xffffffc0000c8802 */ /* 0x000fe20000000f00 */
[----:B------:R-:W-:Y:S01]  /*0a40*/  @!P0 FFMA R0, R0, 1.84467440737095516160e+19, RZ ;  /* 0x5f80000000008823 */ /* 0x000fe200000000ff */
[----:B------:R-:W-:-:S03]  /*0a50*/  @!P1 FFMA R13, R3, 1.84467440737095516160e+19, RZ ;  /* 0x5f800000030d9823 */ /* 0x000fc600000000ff */
[----:B------:R-:W-:-:S07]  /*0a60*/  @!P1 VIADD R12, R12, 0x40 ;  /* 0x000000400c0c9836 */ /* 0x000fce0000000000 */
.L_x_13:
[----:B------:R-:W-:Y:S01]  /*0a70*/  LEA R14, R11, 0xc0800000, 0x17 ;  /* 0xc08000000b0e7811 */ /* 0x000fe200078eb8ff */
[----:B------:R-:W-:Y:S01]  /*0a80*/  VIADD R16, R16, 0xffffff81 ;  /* 0xffffff8110107836 */ /* 0x000fe20000000000 */
[----:B------:R-:W-:Y:S02]  /*0a90*/  BSSY.RECONVERGENT B3, `(.L_x_18) ;  /* 0x0000035000037945 */ /* 0x000fe40003800200 */
[----:B------:R-:W-:Y:S01]  /*0aa0*/  IADD3 R17, PT, PT, -R14, R13, RZ ;  /* 0x0000000d0e117210 */ /* 0x000fe20007ffe1ff */
[----:B------:R-:W-:-:S03]  /*0ab0*/  IMAD R0, R16, -0x800000, R0 ;  /* 0xff80000010007824 */ /* 0x000fc600078e0200 */
[----:B------:R0:W1:Y:S01]  /*0ac0*/  MUFU.RCP R13, R17 ;  /* 0x00000011000d7308 */ /* 0x0000620000001000 */
[----:B------:R-:W-:Y:S01]  /*0ad0*/  FADD.FTZ R15, -R17, -RZ ;  /* 0x800000ff110f7221 */ /* 0x000fe20000010100 */
[----:B0-----:R-:W-:-:S04]  /*0ae0*/  IADD3 R17, PT, PT, R16, 0x7f, -R11 ;  /* 0x0000007f10117810 */ /* 0x001fc80007ffe80b */
[----:B------:R-:W-:Y:S01]  /*0af0*/  IADD3 R17, PT, PT, R17, R12, RZ ;  /* 0x0000000c11117210 */ /* 0x000fe20007ffe0ff */
[----:B-1----:R-:W-:-:S04]  /*0b00*/  FFMA R14, R13, R15, 1 ;  /* 0x3f8000000d0e7423 */ /* 0x002fc8000000000f */
[----:B------:R-:W-:-:S04]  /*0b10*/  FFMA R13, R13, R14, R13 ;  /* 0x0000000e0d0d7223 */ /* 0x000fc8000000000d */
[----:B------:R-:W-:-:S04]  /*0b20*/  FFMA R14, R0, R13, RZ ;  /* 0x0000000d000e7223 */ /* 0x000fc800000000ff */
[----:B------:R-:W-:-:S04]  /*0b30*/  FFMA R18, R15, R14, R0 ;  /* 0x0000000e0f127223 */ /* 0x000fc80000000000 */
[----:B------:R-:W-:-:S04]  /*0b40*/  FFMA R14, R13, R18, R14 ;  /* 0x000000120d0e7223 */ /* 0x000fc8000000000e */
[----:B------:R-:W-:-:S04]  /*0b50*/  FFMA R15, R15, R14, R0 ;  /* 0x0000000e0f0f7223 */ /* 0x000fc80000000000 */
[----:B------:R-:W-:-:S05]  /*0b60*/  FFMA R0, R13, R15, R14 ;  /* 0x0000000f0d007223 */ /* 0x000fca000000000e */
[----:B------:R-:W-:-:S04]  /*0b70*/  SHF.R.U32.HI R11, RZ, 0x17, R0 ;  /* 0x00000017ff0b7819 */ /* 0x000fc80000011600 */
[----:B------:R-:W-:-:S05]  /*0b80*/  LOP3.LUT R11, R11, 0xff, RZ, 0xc0, !PT ;  /* 0x000000ff0b0b7812 */ /* 0x000fca00078ec0ff */
[----:B------:R-:W-:-:S05]  /*0b90*/  IMAD.IADD R16, R11, 0x1, R17 ;  /* 0x000000010b107824 */ /* 0x000fca00078e0211 */
[----:B------:R-:W-:-:S04]  /*0ba0*/  IADD3 R11, PT, PT, R16, -0x1, RZ ;  /* 0xffffffff100b7810 */ /* 0x000fc80007ffe0ff */
[----:B------:R-:W-:-:S13]  /*0bb0*/  ISETP.GE.U32.AND P0, PT, R11, 0xfe, PT ;  /* 0x000000fe0b00780c */ /* 0x000fda0003f06070 */
[----:B------:R-:W-:Y:S05]  /*0bc0*/  @!P0 BRA `(.L_x_19) ;  /* 0x0000000000808947 */ /* 0x000fea0003800000 */
[----:B------:R-:W-:-:S13]  /*0bd0*/  ISETP.GT.AND P0, PT, R16, 0xfe, PT ;  /* 0x000000fe1000780c */ /* 0x000fda0003f04270 */
[----:B------:R-:W-:Y:S05]  /*0be0*/  @P0 BRA `(.L_x_20) ;  /* 0x00000000006c0947 */ /* 0x000fea0003800000 */
[----:B------:R-:W-:-:S13]  /*0bf0*/  ISETP.GE.AND P0, PT, R16, 0x1, PT ;  /* 0x000000011000780c */ /* 0x000fda0003f06270 */
[----:B------:R-:W-:Y:S05]  /*0c00*/  @P0 BRA `(.L_x_21) ;  /* 0x0000000000740947 */ /* 0x000fea0003800000 */
[----:B------:R-:W-:Y:S02]  /*0c10*/  ISETP.GE.AND P0, PT, R16, -0x18, PT ;  /* 0xffffffe81000780c */ /* 0x000fe40003f06270 */
[----:B------:R-:W-:-:S11]  /*0c20*/  LOP3.LUT R0, R0, 0x80000000, RZ, 0xc0, !PT ;  /* 0x8000000000007812 */ /* 0x000fd600078ec0ff */
[----:B------:R-:W-:Y:S05]  /*0c30*/  @!P0 BRA `(.L_x_21) ;  /* 0x0000000000688947 */ /* 0x000fea0003800000 */
[-CC-:B------:R-:W-:Y:S01]  /*0c40*/  FFMA.RZ R11, R13, R15.reuse, R14.reuse ;  /* 0x0000000f0d0b7223 */ /* 0x180fe2000000c00e */
[C---:B------:R-:W-:Y:S02]  /*0c50*/  ISETP.NE.AND P2, PT, R16.reuse, RZ, PT ;  /* 0x000000ff1000720c */ /* 0x040fe40003f45270 */
[C---:B------:R-:W-:Y:S02]  /*0c60*/  ISETP.NE.AND P1, PT, R16.reuse, RZ, PT ;  /* 0x000000ff1000720c */ /* 0x040fe40003f25270 */
[----:B------:R-:W-:Y:S01]  /*0c70*/  LOP3.LUT R12, R11, 0x7fffff, RZ, 0xc0, !PT ;  /* 0x007fffff0b0c7812 */ /* 0x000fe200078ec0ff */
[CCC-:B------:R-:W-:Y:S01]  /*0c80*/  FFMA.RP R11, R13.reuse, R15.reuse, R14.reuse ;  /* 0x0000000f0d0b7223 */ /* 0x1c0fe2000000800e */
[----:B------:R-:W-:Y:S01]  /*0c90*/  FFMA.RM R14, R13, R15, R14 ;  /* 0x0000000f0d0e7223 */ /* 0x000fe2000000400e */
[----:B------:R-:W-:Y:S01]  /*0ca0*/  VIADD R13, R16, 0x20 ;  /* 0x00000020100d7836 */ /* 0x000fe20000000000 */
[----:B------:R-:W-:Y:S02]  /*0cb0*/  LOP3.LUT R12, R12, 0x800000, RZ, 0xfc, !PT ;  /* 0x008000000c0c7812 */ /* 0x000fe400078efcff */
[----:B------:R-:W-:-:S02]  /*0cc0*/  IADD3 R15, PT, PT, -R16, RZ, RZ ;  /* 0x000000ff100f7210 */ /* 0x000fc40007ffe1ff */
[----:B------:R-:W-:Y:S02]  /*0cd0*/  SHF.L.U32 R13, R12, R13, RZ ;  /* 0x0000000d0c0d7219 */ /* 0x000fe400000006ff */
[----:B------:R-:W-:Y:S02]  /*0ce0*/  FSETP.NEU.FTZ.AND P0, PT, R11, R14, PT ;  /* 0x0000000e0b00720b */ /* 0x000fe40003f1d000 */
[----:B------:R-:W-:Y:S02]  /*0cf0*/  SEL R11, R15, RZ, P2 ;  /* 0x000000ff0f0b7207 */ /* 0x000fe40001000000 */
[----:B------:R-:W-:Y:S02]  /*0d00*/  ISETP.NE.AND P1, PT, R13, RZ, P1 ;  /* 0x000000ff0d00720c */ /* 0x000fe40000f25270 */
[----:B------:R-:W-:Y:S02]  /*0d10*/  SHF.R.U32.HI R11, RZ, R11, R12 ;  /* 0x0000000bff0b7219 */ /* 0x000fe4000001160c */
[----:B------:R-:W-:-:S02]  /*0d20*/  PLOP3.LUT P0, PT, P0, P1, PT, 0xf8, 0x8f ;  /* 0x00000000008f781c */ /* 0x000fc40000703f70 */
[----:B------:R-:W-:Y:S02]  /*0d30*/  SHF.R.U32.HI R13, RZ, 0x1, R11 ;  /* 0x00000001ff0d7819 */ /* 0x000fe4000001160b */
[----:B------:R-:W-:-:S04]  /*0d40*/  SEL R12, RZ, 0x1, !P0 ;  /* 0x00000001ff0c7807 */ /* 0x000fc80004000000 */
[----:B------:R-:W-:-:S04]  /*0d50*/  LOP3.LUT R12, R12, 0x1, R13, 0xf8, !PT ;  /* 0x000000010c0c7812 */ /* 0x000fc800078ef80d */
[----:B------:R-:W-:-:S05]  /*0d60*/  LOP3.LUT R12, R12, R11, RZ, 0xc0, !PT ;  /* 0x0000000b0c0c7212 */ /* 0x000fca00078ec0ff */
[----:B------:R-:W-:-:S05]  /*0d70*/  IMAD.IADD R13, R13, 0x1, R12 ;  /* 0x000000010d0d7824 */ /* 0x000fca00078e020c */
[----:B------:R-:W-:Y:S01]  /*0d80*/  LOP3.LUT R0, R13, R0, RZ, 0xfc, !PT ;  /* 0x000000000d007212 */ /* 0x000fe200078efcff */
[----:B------:R-:W-:Y:S06]  /*0d90*/  BRA `(.L_x_21) ;  /* 0x0000000000107947 */ /* 0x000fec0003800000 */
.L_x_20:
[----:B------:R-:W-:-:S04]  /*0da0*/  LOP3.LUT R0, R0, 0x80000000, RZ, 0xc0, !PT ;  /* 0x8000000000007812 */ /* 0x000fc800078ec0ff */
[----:B------:R-:W-:Y:S01]  /*0db0*/  LOP3.LUT R0, R0, 0x7f800000, RZ, 0xfc, !PT ;  /* 0x7f80000000007812 */ /* 0x000fe200078efcff */
[----:B------:R-:W-:Y:S06]  /*0dc0*/  BRA `(.L_x_21) ;  /* 0x0000000000047947 */ /* 0x000fec0003800000 */
.L_x_19:
[----:B------:R-:W-:-:S07]  /*0dd0*/  LEA R0, R17, R0, 0x17 ;  /* 0x0000000011007211 */ /* 0x000fce00078eb8ff */
.L_x_21:
[----:B------:R-:W-:Y:S05]  /*0de0*/  BSYNC.RECONVERGENT B3 ;  /* 0x0000000000037941 */ /* 0x000fea0003800200 */
.L_x_18:
[----:B------:R-:W-:Y:S05]  /*0df0*/  BRA `(.L_x_22) ;  /* 0x0000000000207947 */ /* 0x000fea0003800000 */
.L_x_17:
[----:B------:R-:W-:-:S04]  /*0e00*/  LOP3.LUT R0, R13, 0x80000000, R0, 0x48, !PT ;  /* 0x800000000d007812 */ /* 0x000fc800078e4800 */
[----:B------:R-:W-:Y:S01]  /*0e10*/  LOP3.LUT R0, R0, 0x7f800000, RZ, 0xfc, !PT ;  /* 0x7f80000000007812 */ /* 0x000fe200078efcff */
[----:B------:R-:W-:Y:S06]  /*0e20*/  BRA `(.L_x_22) ;  /* 0x0000000000147947 */ /* 0x000fec0003800000 */
.L_x_16:
[----:B------:R-:W-:Y:S01]  /*0e30*/  LOP3.LUT R0, R13, 0x80000000, R0, 0x48, !PT ;  /* 0x800000000d007812 */ /* 0x000fe200078e4800 */
[----:B------:R-:W-:Y:S06]  /*0e40*/  BRA `(.L_x_22) ;  /* 0x00000000000c7947 */ /* 0x000fec0003800000 */
.L_x_15:
[----:B------:R-:W0:Y:S01]  /*0e50*/  MUFU.RSQ R0, -QNAN ;  /* 0xffc0000000007908 */ /* 0x000e220000001400 */
[----:B------:R-:W-:Y:S05]  /*0e60*/  BRA `(.L_x_22) ;  /* 0x0000000000047947 */ /* 0x000fea0003800000 */
.L_x_14:
[----:B------:R-:W-:-:S07]  /*0e70*/  FADD.FTZ R0, R0, R3 ;  /* 0x0000000300007221 */ /* 0x000fce0000010000 */
.L_x_22:
[----:B------:R-:W-:Y:S05]  /*0e80*/  BSYNC.RECONVERGENT B2 ;  /* 0x0000000000027941 */ /* 0x000fea0003800200 */
.L_x_12:
[----:B------:R-:W-:Y:S02]  /*0e90*/  HFMA2 R11, -RZ, RZ, 0, 0 ;  /* 0x00000000ff0b7431 */ /* 0x000fe400000001ff */
[----:B0-----:R-:W-:Y:S02]  /*0ea0*/  IMAD.MOV.U32 R13, RZ, RZ, R0 ;  /* 0x000000ffff0d7224 */ /* 0x001fe400078e0000 */
[----:B------:R-:W-:Y:S05]  /*0eb0*/  RET.REL.NODEC R10 `(_Z26inve_matrix_gauss_jordan_2PfS_ii) ;  /* 0xfffffff00a507950 */ /* 0x000fea0003c3ffff */
.L_x_23:
[----:B------:R-:W-:-:S00]  /*0ec0*/  BRA `(.L_x_23) ;  /* 0xfffffffc00fc7947 */ /* 0x000fc0000383ffff */
[----:B------:R-:W-:-:S00]  /*0ed0*/  NOP ;  /* 0x0000000000007918 */ /* 0x000fc00000000000 */
        /* <DEDUP_REMOVED lines=10> */
.L_x_47:


//--------------------- .text._Z24inve_matrix_gauss_jordanPfS_i --------------------------
	.section	.text._Z24inve_matrix_gauss_jordanPfS_i,"ax",@progbits
	.align	128
        .global         _Z24inve_matrix_gauss_jordanPfS_i
        .type           _Z24inve_matrix_gauss_jordanPfS_i,@function
        .size           _Z24inve_matrix_gauss_jordanPfS_i,(.L_x_48 - _Z24inve_matrix_gauss_jordanPfS_i)
        .other          _Z24inve_matrix_gauss_jordanPfS_i,@"STO_CUDA_ENTRY STV_DEFAULT"
_Z24inve_matrix_gauss_jordanPfS_i:
.text._Z24inve_matrix_gauss_jordanPfS_i:
[----:B------:R-:W-:Y:S01]  /*0000*/  LDC R1, c[0x0][0x37c] ;  /* 0x0000df00ff017b82 */ /* 0x000fe20000000800 */
[----:B------:R-:W0:Y:S07]  /*0010*/  S2R R2, SR_TID.X ;  /* 0x0000000000027919 */ /* 0x000e2e0000002100 */
[----:B------:R-:W0:Y:S08]  /*0020*/  S2UR UR4, SR_CTAID.X ;  /* 0x00000000000479c3 */ /* 0x000e300000002500 */
[----:B------:R-:W0:Y:S08]  /*0030*/  LDC R3, c[0x0][0x360] ;  /* 0x0000d800ff037b82 */ /* 0x000e300000000800 */
[----:B------:R-:W1:Y:S01]  /*0040*/  LDC R5, c[0x0][0x390] ;  /* 0x0000e400ff057b82 */ /* 0x000e620000000800 */
[----:B0-----:R-:W-:Y:S01]  /*0050*/  IMAD R2, R3, UR4, R2 ;  /* 0x0000000403027c24 */ /* 0x001fe2000f8e0202 */
[----:B-1----:R-:W-:-:S04]  /*0060*/  ISETP.GE.AND P0, PT, R5, 0x1, PT ;  /* 0x000000010500780c */ /* 0x002fc80003f06270 */
[----:B------:R-:W-:-:S13]  /*0070*/  ISETP.GE.OR P0, PT, R2, R5, !P0 ;  /* 0x000000050200720c */ /* 0x000fda0004706670 */
[----:B------:R-:W-:Y:S05]  /*0080*/  @P0 EXIT ;  /* 0x000000000000094d */ /* 0x000fea0003800000 */
[C---:B------:R-:W-:Y:S01]  /*0090*/  LOP3.LUT R6, R5.reuse, 0x7ffffff8, RZ, 0xc0, !PT ;  /* 0x7ffffff805067812 */ /* 0x040fe200078ec0ff */
[----:B------:R-:W-:Y:S01]  /*00a0*/  IMAD R7, R2, R5, RZ ;  /* 0x0000000502077224 */ /* 0x000fe200078e02ff */
[C---:B------:R-:W-:Y:S01]  /*00b0*/  LOP3.LUT R20, R5.reuse, 0x7, RZ, 0xc0, !PT ;  /* 0x0000000705147812 */ /* 0x040fe200078ec0ff */
[----:B------:R-:W-:Y:S01]  /*00c0*/  IMAD.WIDE.U32 R4, R5, 0x4, RZ ;  /* 0x0000000405047825 */ /* 0x000fe200078e00ff */
[----:B------:R-:W-:Y:S01]  /*00d0*/  IADD3 R8, PT, PT, -R6, RZ, RZ ;  /* 0x000000ff06087210 */ /* 0x000fe20007ffe1ff */
[----:B------:R-:W0:Y:S01]  /*00e0*/  LDCU.64 UR8, c[0x0][0x358] ;  /* 0x00006b00ff0877ac */ /* 0x000e220008000a00 */
[----:B------:R-:W-:-:S05]  /*00f0*/  UMOV UR4, URZ ;  /* 0x000000ff00047c82 */ /* 0x000fca0008000000 */
.L_x_34:
[----:B-1----:R-:W1:Y:S08]  /*0100*/  LDC R9, c[0x0][0x390] ;  /* 0x0000e400ff097b82 */ /* 0x002e700000000800 */
[----:B0-2---:R-:W2:Y:S01]  /*0110*/  LDC.64 R10, c[0x0][0x380] ;  /* 0x0000e000ff0a7b82 */ /* 0x005ea20000000a00 */
[----:B-1----:R-:W-:-:S04]  /*0120*/  IMAD R9, R9, UR4, RZ ;  /* 0x0000000409097c24 */ /* 0x002fc8000f8e02ff */
[----:B---3--:R-:W-:-:S04]  /*0130*/  VIADD R15, R9, UR4 ;  /* 0x00000004090f7c36 */ /* 0x008fc80008000000 */
[----:B--2---:R-:W-:-:S05]  /*0140*/  IMAD.WIDE.U32 R14, R15, 0x4, R10 ;  /* 0x000000040f0e7825 */ /* 0x004fca00078e000a */
[----:B0-----:R-:W2:Y:S01]  /*0150*/  LDG.E R3, desc[UR8][R14.64] ;  /* 0x000000080e037981 */ /* 0x001ea2000c1e1900 */
[----:B------:R-:W-:-:S05]  /*0160*/  IADD3 R12, PT, PT, R2, R9, RZ ;  /* 0x00000009020c7210 */ /* 0x000fca0007ffe0ff */
[----:B------:R-:W-:-:S05]  /*0170*/  IMAD.WIDE R10, R12, 0x4, R10 ;  /* 0x000000040c0a7825 */ /* 0x000fca00078e020a */
[----:B-----5:R-:W3:Y:S01]  /*0180*/  LDG.E R0, desc[UR8][R10.64] ;  /* 0x000000080a007981 */ /* 0x020ee2000c1e1900 */
[----:B------:R-:W-:Y:S01]  /*0190*/  BSSY.RECONVERGENT B0, `(.L_x_24) ;  /* 0x000000c000007945 */ /* 0x000fe20003800200 */
[----:B--2---:R-:W0:Y:S08]  /*01a0*/  MUFU.RCP R16, R3 ;  /* 0x0000000300107308 */ /* 0x004e300000001000 */
[----:B---3--:R-:W1:Y:S01]  /*01b0*/  FCHK P0, R0, R3 ;  /* 0x0000000300007302 */ /* 0x008e620000000000 */
[----:B0-----:R-:W-:-:S04]  /*01c0*/  FFMA R13, -R3, R16, 1 ;  /* 0x3f800000030d7423 */ /* 0x001fc80000000110 */
[----:B------:R-:W-:-:S04]  /*01d0*/  FFMA R13, R16, R13, R16 ;  /* 0x0000000d100d7223 */ /* 0x000fc80000000010 */
[----:B------:R-:W-:-:S04]  /*01e0*/  FFMA R16, R0, R13, RZ ;  /* 0x0000000d00107223 */ /* 0x000fc800000000ff */
[----:B------:R-:W-:-:S04]  /*01f0*/  FFMA R17, -R3, R16, R0 ;  /* 0x0000001003117223 */ /* 0x000fc80000000100 */
[----:B------:R-:W-:Y:S01]  /*0200*/  FFMA R17, R13, R17, R16 ;  /* 0x000000110d117223 */ /* 0x000fe20000000010 */
[----:B-1----:R-:W-:Y:S06]  /*0210*/  @!P0 BRA `(.L_x_25) ;  /* 0x00000000000c8947 */ /* 0x002fec0003800000 */
[----:B------:R-:W-:-:S07]  /*0220*/  MOV R14, 0x240 ;  /* 0x00000240000e7802 */ /* 0x000fce0000000f00 */
[----:B------:R-:W-:Y:S05]  /*0230*/  CALL.REL.NOINC `($__internal_1_$__cuda_sm3x_div_rn_noftz_f32_slowpath) ;  /* 0x0000000c00ac7944 */ /* 0x000fea0003c00000 */
[----:B------:R-:W-:-:S07]  /*0240*/  IMAD.MOV.U32 R17, RZ, RZ, R0 ;  /* 0x000000ffff117224 */ /* 0x000fce00078e0000 */
.L_x_25:
[----:B------:R-:W-:Y:S05]  /*0250*/  BSYNC.RECONVERGENT B0 ;  /* 0x0000000000007941 */ /* 0x000fea0003800200 */
.L_x_24:
        /* <DEDUP_REMOVED lines=13> */
[----:B------:R-:W-:Y:S02]  /*0330*/  MOV R0, R16 ;  /* 0x0000001000007202 */ /* 0x000fe40000000f00 */
[----:B------:R-:W-:-:S07]  /*0340*/  MOV R14, 0x360 ;  /* 0x00000360000e7802 */ /* 0x000fce0000000f00 */
[----:B------:R-:W-:Y:S05]  /*0350*/  CALL.REL.NOINC `($__internal_1_$__cuda_sm3x_div_rn_noftz_f32_slowpath) ;  /* 0x0000000c00647944 */ /* 0x000fea0003c00000 */
[----:B------:R-:W-:-:S07]  /*0360*/  IMAD.MOV.U32 R15, RZ, RZ, R0 ;  /* 0x000000ffff0f7224 */ /* 0x000fce00078e0000 */
.L_x_27:
[----:B------:R-:W-:Y:S05]  /*0370*/  BSYNC.RECONVERGENT B0 ;  /* 0x0000000000007941 */ /* 0x000fea0003800200 */
.L_x_26:
[----:B------:R-:W-:Y:S01]  /*0380*/  ISETP.NE.AND P0, PT, R2, UR4, PT ;  /* 0x0000000402007c0c */ /* 0x000fe2000bf05270 */
[----:B------:R0:W-:Y:S01]  /*0390*/  STG.E desc[UR8][R12.64], R15 ;  /* 0x0000000f0c007986 */ /* 0x0001e2000c101908 */
[----:B------:R-:W-:Y:S01]  /*03a0*/  BSSY.RECONVERGENT B0, `(.L_x_28) ;  /* 0x00000ce000007945 */ /* 0x000fe20003800200 */
[----:B------:R-:W-:Y:S10]  /*03b0*/  BAR.SYNC.DEFER_BLOCKING 0x0 ;  /* 0x0000000000007b1d */ /* 0x000ff40000010000 */
[----:B0-----:R-:W-:Y:S05]  /*03c0*/  @!P0 BRA `(.L_x_29) ;  /* 0x0000000c002c8947 */ /* 0x001fea0003800000 */
[----:B------:R-:W0:Y:S01]  /*03d0*/  LDC.64 R10, c[0x0][0x380] ;  /* 0x0000e000ff0a7b82 */ /* 0x000e220000000a00 */
[----:B------:R-:W-:Y:S01]  /*03e0*/  IADD3 R13, PT, PT, R7, UR4, RZ ;  /* 0x00000004070d7c10 */ /* 0x000fe2000fffe0ff */
[----:B------:R-:W1:Y:S04]  /*03f0*/  LDCU UR5, c[0x0][0x390] ;  /* 0x00007200ff0577ac */ /* 0x000e680008000800 */
[----:B0-----:R-:W-:-:S05]  /*0400*/  IMAD.WIDE R12, R13, 0x4, R10 ;  /* 0x000000040d0c7825 */ /* 0x001fca00078e020a */
[----:B------:R0:W5:Y:S01]  /*0410*/  LDG.E R0, desc[UR8][R12.64] ;  /* 0x000000080c007981 */ /* 0x000162000c1e1900 */
[----:B-1----:R-:W-:Y:S01]  /*0420*/  UISETP.GE.U32.AND UP0, UPT, UR5, 0x8, UPT ;  /* 0x000000080500788c */ /* 0x002fe2000bf06070 */
[----:B------:R-:W-:-:S08]  /*0430*/  IMAD.MOV.U32 R16, RZ, RZ, RZ ;  /* 0x000000ffff107224 */ /* 0x000fd000078e00ff */
[----:B0-----:R-:W-:Y:S05]  /*0440*/  BRA.U !UP0, `(.L_x_30) ;  /* 0x0000000508587547 */ /* 0x001fea000b800000 */
[----:B------:R-:W-:Y:S02]  /*0450*/  HFMA2 R22, -RZ, RZ, 0, 9.5367431640625e-07 ;  /* 0x00000010ff167431 */ /* 0x000fe400000001ff */
[----:B------:R-:W-:Y:S01]  /*0460*/  IMAD.MOV.U32 R23, RZ, RZ, 0x0 ;  /* 0x00000000ff177424 */ /* 0x000fe200078e00ff */
[----:B------:R-:W0:Y:S01]  /*0470*/  LDCU.128 UR12, c[0x0][0x380] ;  /* 0x00007000ff0c77ac */ /* 0x000e220008000c00 */
[----:B------:R-:W-:Y:S02]  /*0480*/  IMAD R3, R5, UR4, RZ ;  /* 0x0000000405037c24 */ /* 0x000fe4000f8e02ff */
[----:B------:R-:W-:Y:S02]  /*0490*/  IMAD.MOV.U32 R21, RZ, RZ, R7 ;  /* 0x000000ffff157224 */ /* 0x000fe400078e0007 */
[----:B------:R-:W-:-:S05]  /*04a0*/  IMAD.WIDE.U32 R22, R4, UR4, R22 ;  /* 0x0000000404167c25 */ /* 0x000fca000f8e0016 */
[----:B------:R-:W-:Y:S02]  /*04b0*/  IADD3 R3, PT, PT, R23, R3, RZ ;  /* 0x0000000317037210 */ /* 0x000fe40007ffe0ff */
[----:B------:R-:W-:-:S07]  /*04c0*/  MOV R23, R8 ;  /* 0x0000000800177202 */ /* 0x000fce0000000f00 */
.L_x_31:
[C---:B0-----:R-:W-:Y:S01]  /*04d0*/  IADD3 R12, P0, PT, R22.reuse, UR12, RZ ;  /* 0x0000000c160c7c10 */ /* 0x041fe2000ff1e0ff */
[----:B-1----:R-:W-:Y:S01]  /*04e0*/  IMAD.WIDE R14, R21, 0x4, R10 ;  /* 0x00000004150e7825 */ /* 0x002fe200078e020a */
[----:B------:R-:W0:Y:S02]  /*04f0*/  LDC.64 R18, c[0x0][0x388] ;  /* 0x0000e200ff127b82 */ /* 0x000e240000000a00 */
[----:B------:R-:W-:Y:S02]  /*0500*/  IADD3.X R13, PT, PT, R3, UR13, RZ, P0, !PT ;  /* 0x0000000d030d7c10 */ /* 0x000fe400087fe4ff */
[----:B------:R-:W2:Y:S04]  /*0510*/  LDG.E R27, desc[UR8][R14.64] ;  /* 0x000000080e1b7981 */ /* 0x000ea8000c1e1900 */
[----:B------:R-:W2:Y:S01]  /*0520*/  LDG.E R25, desc[UR8][R12.64+-0x10] ;  /* 0xfffff0080c197981 */ /* 0x000ea2000c1e1900 */
[----:B------:R-:W-:-:S04]  /*0530*/  IADD3 R16, P0, PT, R22, UR14, RZ ;  /* 0x0000000e16107c10 */ /* 0x000fc8000ff1e0ff */
[----:B------:R-:W-:Y:S01]  /*0540*/  IADD3.X R17, PT, PT, R3, UR15, RZ, P0, !PT ;  /* 0x0000000f03117c10 */ /* 0x000fe200087fe4ff */
[----:B0-----:R-:W-:-:S04]  /*0550*/  IMAD.WIDE R18, R21, 0x4, R18 ;  /* 0x0000000415127825 */ /* 0x001fc800078e0212 */
[----:B--2--5:R-:W-:-:S05]  /*0560*/  FFMA R25, -R0, R25, R27 ;  /* 0x0000001900197223 */ /* 0x024fca000000011b */
[----:B------:R0:W-:Y:S04]  /*0570*/  STG.E desc[UR8][R14.64], R25 ;  /* 0x000000190e007986 */ /* 0x0001e8000c101908 */
[----:B------:R-:W2:Y:S04]  /*0580*/  LDG.E R27, desc[UR8][R16.64+-0x10] ;  /* 0xfffff008101b7981 */ /* 0x000ea8000c1e1900 */
[----:B------:R-:W2:Y:S02]  /*0590*/  LDG.E R29, desc[UR8][R18.64] ;  /* 0x00000008121d7981 */ /* 0x000ea4000c1e1900 */
[----:B--2---:R-:W-:-:S05]  /*05a0*/  FFMA R27, -R0, R27, R29 ;  /* 0x0000001b001b7223 */ /* 0x004fca000000011d */
[----:B------:R1:W-:Y:S04]  /*05b0*/  STG.E desc[UR8][R18.64], R27 ;  /* 0x0000001b12007986 */ /* 0x0003e8000c101908 */
[----:B------:R-:W2:Y:S04]  /*05c0*/  LDG.E R29, desc[UR8][R12.64+-0xc] ;  /* 0xfffff4080c1d7981 */ /* 0x000ea8000c1e1900 */
[----:B------:R-:W2:Y:S02]  /*05d0*/  LDG.E R24, desc[UR8][R14.64+0x4] ;  /* 0x000004080e187981 */ /* 0x000ea4000c1e1900 */
[----:B--2---:R-:W-:-:S05]  /*05e0*/  FFMA R29, -R0, R29, R24 ;  /* 0x0000001d001d7223 */ /* 0x004fca0000000118 */
[----:B------:R2:W-:Y:S04]  /*05f0*/  STG.E desc[UR8][R14.64+0x4], R29 ;  /* 0x0000041d0e007986 */ /* 0x0005e8000c101908 */
[----:B------:R-:W0:Y:S04]  /*0600*/  LDG.E R24, desc[UR8][R16.64+-0xc] ;  /* 0xfffff40810187981 */ /* 0x000e28000c1e1900 */
[----:B------:R-:W0:Y:S02]  /*0610*/  LDG.E R26, desc[UR8][R18.64+0x4] ;  /* 0x00000408121a7981 */ /* 0x000e24000c1e1900 */
[----:B0-----:R-:W-:-:S05]  /*0620*/  FFMA R25, -R0, R24, R26 ;  /* 0x0000001800197223 */ /* 0x001fca000000011a */
[----:B------:R0:W-:Y:S04]  /*0630*/  STG.E desc[UR8][R18.64+0x4], R25 ;  /* 0x0000041912007986 */ /* 0x0001e8000c101908 */
[----:B------:R-:W1:Y:S04]  /*0640*/  LDG.E R24, desc[UR8][R12.64+-0x8] ;  /* 0xfffff8080c187981 */ /* 0x000e68000c1e1900 */
[----:B------:R-:W1:Y:S02]  /*0650*/  LDG.E R26, desc[UR8][R14.64+0x8] ;  /* 0x000008080e1a7981 */ /* 0x000e64000c1e1900 */
[----:B-1----:R-:W-:-:S05]  /*0660*/  FFMA R27, -R0, R24, R26 ;  /* 0x00000018001b7223 */ /* 0x002fca000000011a */
        /* <DEDUP_REMOVED lines=42> */
[----:B------:R-:W0:Y:S01]  /*0910*/  LDG.E R26, desc[UR8][R18.64+0x1c] ;  /* 0x00001c08121a7981 */ /* 0x000e22000c1e1900 */
[----:B------:R-:W-:Y:S01]  /*0920*/  VIADD R23, R23, 0x8 ;  /* 0x0000000817177836 */ /* 0x000fe20000000000 */
[----:B------:R-:W-:Y:S01]  /*0930*/  IADD3 R22, P1, PT, R22, 0x20, RZ ;  /* 0x0000002016167810 */ /* 0x000fe20007f3e0ff */
[----:B------:R-:W-:-:S03]  /*0940*/  VIADD R21, R21, 0x8 ;  /* 0x0000000815157836 */ /* 0x000fc60000000000 */
[----:B------:R-:W-:Y:S02]  /*0950*/  ISETP.NE.AND P0, PT, R23, RZ, PT ;  /* 0x000000ff1700720c */ /* 0x000fe40003f05270 */
[----:B------:R-:W-:Y:S01]  /*0960*/  IADD3.X R3, PT, PT, RZ, R3, RZ, P1, !PT ;  /* 0x00000003ff037210 */ /* 0x000fe20000ffe4ff */
[----:B0-----:R-:W-:-:S05]  /*0970*/  FFMA R25, -R0, R24, R26 ;  /* 0x0000001800197223 */ /* 0x001fca000000011a */
[----:B------:R1:W-:Y:S05]  /*0980*/  STG.E desc[UR8][R18.64+0x1c], R25 ;  /* 0x00001c1912007986 */ /* 0x0003ea000c101908 */
[----:B------:R-:W-:Y:S05]  /*0990*/  @P0 BRA `(.L_x_31) ;  /* 0xfffffff800cc0947 */ /* 0x000fea000383ffff */
[----:B------:R-:W-:-:S07]  /*09a0*/  MOV R16, R6 ;  /* 0x0000000600107202 */ /* 0x000fce0000000f00 */
.L_x_30:
[----:B------:R-:W-:-:S13]  /*09b0*/  ISETP.NE.AND P0, PT, R20, RZ, PT ;  /* 0x000000ff1400720c */ /* 0x000fda0003f05270 */
[----:B------:R-:W-:Y:S05]  /*09c0*/  @!P0 BRA `(.L_x_29) ;  /* 0x0000000400ac8947 */ /* 0x000fea0003800000 */
[----:B------:R-:W-:Y:S01]  /*09d0*/  VIADD R3, R20, 0xffffffff ;  /* 0xffffffff14037836 */ /* 0x000fe20000000000 */
[----:B------:R-:W-:-:S04]  /*09e0*/  ULOP3.LUT UP0, UR6, UR5, 0x3, URZ, 0xc0, !UPT ;  /* 0x0000000305067892 */ /* 0x000fc8000f80c0ff */
[----:B------:R-:W-:-:S13]  /*09f0*/  ISETP.GE.U32.AND P0, PT, R3, 0x3, PT ;  /* 0x000000030300780c */ /* 0x000fda0003f06070 */
[----:B------:R-:W-:Y:S05]  /*0a00*/  @!P0 BRA `(.L_x_32) ;  /* 0x0000000000c48947 */ /* 0x000fea0003800000 */
[----:B-1----:R-:W-:Y:S01]  /*0a10*/  IADD3 R19, PT, PT, R9, R16, RZ ;  /* 0x0000001009137210 */ /* 0x002fe20007ffe0ff */
[----:B------:R-:W-:Y:S01]  /*0a20*/  IMAD.IADD R3, R7, 0x1, R16 ;  /* 0x0000000107037824 */ /* 0x000fe200078e0210 */
[----:B------:R-:W0:Y:S01]  /*0a30*/  LDC.64 R14, c[0x0][0x388] ;  /* 0x0000e200ff0e7b82 */ /* 0x000e220000000a00 */
[----:B------:R-:W1:Y:S02]  /*0a40*/  LDCU.128 UR12, c[0x0][0x380] ;  /* 0x00007000ff0c77ac */ /* 0x000e640008000c00 */
[----:B------:R-:W-:-:S04]  /*0a50*/  IMAD.WIDE.U32 R22, R19, 0x4, R10 ;  /* 0x0000000413167825 */ /* 0x000fc800078e000a */
[----:B------:R-:W-:Y:S02]  /*0a60*/  IMAD.WIDE R12, R3, 0x4, R10 ;  /* 0x00000004030c7825 */ /* 0x000fe400078e020a */
[----:B------:R-:W2:Y:S04]  /*0a70*/  LDG.E R23, desc[UR8][R22.64] ;  /* 0x0000000816177981 */ /* 0x000ea8000c1e1900 */
[----:B------:R-:W2:Y:S01]  /*0a80*/  LDG.E R17, desc[UR8][R12.64] ;  /* 0x000000080c117981 */ /* 0x000ea2000c1e1900 */
[----:B0-----:R-:W-:-:S04]  /*0a90*/  IMAD.WIDE.U32 R18, R19, 0x4, R14 ;  /* 0x0000000413127825 */ /* 0x001fc800078e000e */
[----:B------:R-:W-:-:S04]  /*0aa0*/  IMAD.WIDE R14, R3, 0x4, R14 ;  /* 0x00000004030e7825 */ /* 0x000fc800078e020e */
[----:B--2--5:R-:W-:-:S05]  /*0ab0*/  FFMA R17, -R0, R23, R17 ;  /* 0x0000001700117223 */ /* 0x024fca0000000111 */
[----:B------:R0:W-:Y:S04]  /*0ac0*/  STG.E desc[UR8][R12.64], R17 ;  /* 0x000000110c007986 */ /* 0x0001e8000c101908 */
[----:B------:R-:W2:Y:S04]  /*0ad0*/  LDG.E R19, desc[UR8][R18.64] ;  /* 0x0000000812137981 */ /* 0x000ea8000c1e1900 */
[----:B------:R-:W2:Y:S01]  /*0ae0*/  LDG.E R3, desc[UR8][R14.64] ;  /* 0x000000080e037981 */ /* 0x000ea2000c1e1900 */
[----:B------:R-:W-:-:S04]  /*0af0*/  IADD3 R25, P0, PT, R9, R16, RZ ;  /* 0x0000001009197210 */ /* 0x000fc80007f1e0ff */
[----:B------:R-:W-:Y:S01]  /*0b00*/  IADD3.X R22, PT, PT, RZ, RZ, RZ, P0, !PT ;  /* 0x000000ffff167210 */ /* 0x000fe200007fe4ff */
[----:B------:R-:W-:-:S03]  /*0b10*/  IMAD.SHL.U32 R24, R25, 0x4, RZ ;  /* 0x0000000419187824 */ /* 0x000fc600078e00ff */
[----:B------:R-:W-:Y:S02]  /*0b20*/  SHF.L.U64.HI R25, R25, 0x2, R22 ;  /* 0x0000000219197819 */ /* 0x000fe40000010216 */
[----:B-1----:R-:W-:-:S04]  /*0b30*/  IADD3 R22, P0, PT, R24, UR12, RZ ;  /* 0x0000000c18167c10 */ /* 0x002fc8000ff1e0ff */
[----:B------:R-:W-:Y:S01]  /*0b40*/  IADD3.X R23, PT, PT, R25, UR13, RZ, P0, !PT ;  /* 0x0000000d19177c10 */ /* 0x000fe200087fe4ff */
[----:B--2---:R-:W-:-:S05]  /*0b50*/  FFMA R3, -R0, R19, R3 ;  /* 0x0000001300037223 */ /* 0x004fca0000000103 */
[----:B------:R1:W-:Y:S04]  /*0b60*/  STG.E desc[UR8][R14.64], R3 ;  /* 0x000000030e007986 */ /* 0x0003e8000c101908 */
[----:B------:R-:W2:Y:S04]  /*0b70*/  LDG.E R21, desc[UR8][R12.64+0x4] ;  /* 0x000004080c157981 */ /* 0x000ea8000c1e1900 */
[----:B0-----:R-:W2:Y:S01]  /*0b80*/  LDG.E R17, desc[UR8][R22.64+0x4] ;  /* 0x0000040816117981 */ /* 0x001ea2000c1e1900 */
[----:B------:R-:W-:-:S04]  /*0b90*/  IADD3 R18, P0, PT, R24, UR14, RZ ;  /* 0x0000000e18127c10 */ /* 0x000fc8000ff1e0ff */
[----:B------:R-:W-:Y:S01]  /*0ba0*/  IADD3.X R19, PT, PT, R25, UR15, RZ, P0, !PT ;  /* 0x0000000f19137c10 */ /* 0x000fe200087fe4ff */
[----:B--2---:R-:W-:-:S05]  /*0bb0*/  FFMA R17, -R0, R17, R21 ;  /* 0x0000001100117223 */ /* 0x004fca0000000115 */
[----:B------:R0:W-:Y:S04]  /*0bc0*/  STG.E desc[UR8][R12.64+0x4], R17 ;  /* 0x000004110c007986 */ /* 0x0001e8000c101908 */
[----:B------:R-:W2:Y:S04]  /*0bd0*/  LDG.E R21, desc[UR8][R18.64+0x4] ;  /* 0x0000040812157981 */ /* 0x000ea8000c1e1900 */
[----:B------:R-:W2:Y:S02]  /*0be0*/  LDG.E R25, desc[UR8][R14.64+0x4] ;  /* 0x000004080e197981 */ /* 0x000ea4000c1e1900 */
[----:B--2---:R-:W-:-:S05]  /*0bf0*/  FFMA R21, -R0, R21, R25 ;  /* 0x0000001500157223 */ /* 0x004fca0000000119 */
[----:B------:R2:W-:Y:S04]  /*0c00*/  STG.E desc[UR8][R14.64+0x4], R21 ;  /* 0x000004150e007986 */ /* 0x0005e8000c101908 */
[----:B-1----:R-:W3:Y:S04]  /*0c10*/  LDG.E R3, desc[UR8][R22.64+0x8] ;  /* 0x0000080816037981 */ /* 0x002ee8000c1e1900 */
[----:B------:R-:W3:Y:S02]  /*0c20*/  LDG.E R25, desc[UR8][R12.64+0x8] ;  /* 0x000008080c197981 */ /* 0x000ee4000c1e1900 */
[----:B---3--:R-:W-:-:S05]  /*0c30*/  FFMA R3, -R0, R3, R25 ;  /* 0x0000000300037223 */ /* 0x008fca0000000119 */
[----:B------:R3:W-:Y:S04]  /*0c40*/  STG.E desc[UR8][R12.64+0x8], R3 ;  /* 0x000008030c007986 */ /* 0x0007e8000c101908 */
[----:B------:R-:W4:Y:S04]  /*0c50*/  LDG.E R25, desc[UR8][R18.64+0x8] ;  /* 0x0000080812197981 */ /* 0x000f28000c1e1900 */
[----:B------:R-:W4:Y:S02]  /*0c60*/  LDG.E R27, desc[UR8][R14.64+0x8] ;  /* 0x000008080e1b7981 */ /* 0x000f24000c1e1900 */
[----:B----4-:R-:W-:-:S05]  /*0c70*/  FFMA R25, -R0, R25, R27 ;  /* 0x0000001900197223 */ /* 0x010fca000000011b */
[----:B------:R3:W-:Y:S04]  /*0c80*/  STG.E desc[UR8][R14.64+0x8], R25 ;  /* 0x000008190e007986 */ /* 0x0007e8000c101908 */
[----:B0-----:R-:W4:Y:S04]  /*0c90*/  LDG.E R17, desc[UR8][R22.64+0xc] ;  /* 0x00000c0816117981 */ /* 0x001f28000c1e1900 */
[----:B------:R-:W4:Y:S02]  /*0ca0*/  LDG.E R27, desc[UR8][R12.64+0xc] ;  /* 0x00000c080c1b7981 */ /* 0x000f24000c1e1900 */
[----:B----4-:R-:W-:-:S05]  /*0cb0*/  FFMA R17, -R0, R17, R27 ;  /* 0x0000001100117223 */ /* 0x010fca000000011b */
[----:B------:R3:W-:Y:S04]  /*0cc0*/  STG.E desc[UR8][R12.64+0xc], R17 ;  /* 0x00000c110c007986 */ /* 0x0007e8000c101908 */
[----:B--2---:R-:W2:Y:S04]  /*0cd0*/  LDG.E R21, desc[UR8][R18.64+0xc] ;  /* 0x00000c0812157981 */ /* 0x004ea8000c1e1900 */
[----:B------:R-:W2:Y:S01]  /*0ce0*/  LDG.E R27, desc[UR8][R14.64+0xc] ;  /* 0x00000c080e1b7981 */ /* 0x000ea2000c1e1900 */
[----:B------:R-:W-:Y:S01]  /*0cf0*/  IADD3 R16, PT, PT, R16, 0x4, RZ ;  /* 0x0000000410107810 */ /* 0x000fe20007ffe0ff */
[----:B--2---:R-:W-:-:S05]  /*0d00*/  FFMA R21, -R0, R21, R27 ;  /* 0x0000001500157223 */ /* 0x004fca000000011b */
[----:B------:R3:W-:Y:S02]  /*0d10*/  STG.E desc[UR8][R14.64+0xc], R21 ;  /* 0x00000c150e007986 */ /* 0x0007e4000c101908 */
.L_x_32:
[----:B------:R-:W-:Y:S05]  /*0d20*/  BRA.U !UP0, `(.L_x_29) ;  /* 0x0000000108d47547 */ /* 0x000fea000b800000 */
[----:B------:R-:W-:Y:S02]  /*0d30*/  UISETP.NE.AND UP0, UPT, UR6, 0x1, UPT ;  /* 0x000000010600788c */ /* 0x000fe4000bf05270 */
[----:B------:R-:W-:-:S04]  /*0d40*/  ULOP3.LUT UR5, UR5, 0x1, URZ, 0xc0, !UPT ;  /* 0x0000000105057892 */ /* 0x000fc8000f8ec0ff */
[----:B------:R-:W-:-:S03]  /*0d50*/  UISETP.NE.U32.AND UP1, UPT, UR5, 0x1, UPT ;  /* 0x000000010500788c */ /* 0x000fc6000bf25070 */
[----:B------:R-:W-:Y:S08]  /*0d60*/  BRA.U !UP0, `(.L_x_33) ;  /* 0x0000000108847547 */ /* 0x000ff0000b800000 */
[----:B-1----:R-:W-:Y:S01]  /*0d70*/  IMAD.IADD R19, R9, 0x1, R16 ;  /* 0x0000000109137824 */ /* 0x002fe200078e0210 */
[----:B---3--:R-:W-:Y:S01]  /*0d80*/  IADD3 R17, PT, PT, R7, R16, RZ ;  /* 0x0000001007117210 */ /* 0x008fe20007ffe0ff */
[----:B------:R-:W0:Y:S01]  /*0d90*/  LDC.64 R14, c[0x0][0x388] ;  /* 0x0000e200ff0e7b82 */ /* 0x000e220000000a00 */
[----:B------:R-:W1:Y:S01]  /*0da0*/  LDCU.128 UR12, c[0x0][0x380] ;  /* 0x00007000ff0c77ac */ /* 0x000e620008000c00 */
        /* <DEDUP_REMOVED lines=11> */
[----:B------:R-:W-:Y:S01]  /*0e60*/  SHF.L.U32 R24, R21, 0x2, RZ ;  /* 0x0000000215187819 */ /* 0x000fe200000006ff */
[----:B------:R-:W-:-:S05]  /*0e70*/  IMAD.X R22, RZ, RZ, RZ, P0 ;  /* 0x000000ffff167224 */ /* 0x000fca00000e06ff */
[----:B------:R-:W-:Y:S02]  /*0e80*/  SHF.L.U64.HI R21, R21, 0x2, R22 ;  /* 0x0000000215157819 */ /* 0x000fe40000010216 */
[----:B-1----:R-:W-:-:S04]  /*0e90*/  IADD3 R22, P0, PT, R24, UR12, RZ ;  /* 0x0000000c18167c10 */ /* 0x002fc8000ff1e0ff */
[----:B------:R-:W-:Y:S01]  /*0ea0*/  IADD3.X R23, PT, PT, R21, UR13, RZ, P0, !PT ;  /* 0x0000000d15177c10 */ /* 0x000fe200087fe4ff */
[----:B--2---:R-:W-:-:S05]  /*0eb0*/  FFMA R17, -R0, R19, R17 ;  /* 0x0000001300117223 */ /* 0x004fca0000000111 */
[----:B------:R2:W-:Y:S04]  /*0ec0*/  STG.E desc[UR8][R14.64], R17 ;  /* 0x000000110e007986 */ /* 0x0005e8000c101908 */
[----:B------:R-:W3:Y:S04]  /*0ed0*/  LDG.E R23, desc[UR8][R22.64+0x4] ;  /* 0x0000040816177981 */ /* 0x000ee8000c1e1900 */
[----:B0-----:R-:W3:Y:S01]  /*0ee0*/  LDG.E R3, desc[UR8][R12.64+0x4] ;  /* 0x000004080c037981 */ /* 0x001ee2000c1e1900 */
[----:B------:R-:W-:-:S04]  /*0ef0*/  IADD3 R18, P0, PT, R24, UR14, RZ ;  /* 0x0000000e18127c10 */ /* 0x000fc8000ff1e0ff */
[----:B------:R-:W-:Y:S01]  /*0f00*/  IADD3.X R19, PT, PT, R21, UR15, RZ, P0, !PT ;  /* 0x0000000f15137c10 */ /* 0x000fe200087fe4ff */
[----:B---3--:R-:W-:-:S05]  /*0f10*/  FFMA R3, -R0, R23, R3 ;  /* 0x0000001700037223 */ /* 0x008fca0000000103 */
[----:B------:R2:W-:Y:S04]  /*0f20*/  STG.E desc[UR8][R12.64+0x4], R3 ;  /* 0x000004030c007986 */ /* 0x0005e8000c101908 */
[----:B------:R-:W3:Y:S04]  /*0f30*/  LDG.E R19, desc[UR8][R18.64+0x4] ;  /* 0x0000040812137981 */ /* 0x000ee8000c1e1900 */
[----:B------:R-:W3:Y:S01]  /*0f40*/  LDG.E R21, desc[UR8][R14.64+0x4] ;  /* 0x000004080e157981 */ /* 0x000ee2000c1e1900 */
[----:B------:R-:W-:Y:S02]  /*0f50*/  VIADD R16, R16, 0x2 ;  /* 0x0000000210107836 */ /* 0x000fe40000000000 */
[----:B---3--:R-:W-:-:S05]  /*0f60*/  FFMA R21, -R0, R19, R21 ;  /* 0x0000001300157223 */ /* 0x008fca0000000115 */
[----:B------:R2:W-:Y:S02]  /*0f70*/  STG.E desc[UR8][R14.64+0x4], R21 ;  /* 0x000004150e007986 */ /* 0x0005e4000c101908 */
.L_x_33:
[----:B------:R-:W-:Y:S05]  /*0f80*/  BRA.U UP1, `(.L_x_29) ;  /* 0x00000001013c7547 */ /* 0x000fea000b800000 */
[----:B------:R-:W-:Y:S01]  /*0f90*/  IADD3 R9, PT, PT, R9, R16, RZ ;  /* 0x0000001009097210 */ /* 0x000fe20007ffe0ff */
[----:B--23--:R-:W-:Y:S01]  /*0fa0*/  IMAD.IADD R3, R7, 0x1, R16 ;  /* 0x0000000107037824 */ /* 0x00cfe200078e0210 */
[----:B------:R-:W0:Y:S03]  /*0fb0*/  LDC.64 R12, c[0x0][0x388] ;  /* 0x0000e200ff0c7b82 */ /* 0x000e260000000a00 */
[----:B-1----:R-:W-:-:S04]  /*0fc0*/  IMAD.WIDE.U32 R14, R9, 0x4, R10 ;  /* 0x00000004090e7825 */ /* 0x002fc800078e000a */
[----:B------:R-:W-:Y:S02]  /*0fd0*/  IMAD.WIDE R10, R3, 0x4, R10 ;  /* 0x00000004030a7825 */ /* 0x000fe400078e020a */
[----:B------:R-:W2:Y:S04]  /*0fe0*/  LDG.E R15, desc[UR8][R14.64] ;  /* 0x000000080e0f7981 */ /* 0x000ea8000c1e1900 */
[----:B------:R-:W2:Y:S02]  /*0ff0*/  LDG.E R17, desc[UR8][R10.64] ;  /* 0x000000080a117981 */ /* 0x000ea4000c1e1900 */
[----:B--2--5:R-:W-:Y:S01]  /*1000*/  FFMA R19, -R0, R15, R17 ;  /* 0x0000000f00137223 */ /* 0x024fe20000000111 */
[----:B0-----:R-:W-:-:S04]  /*1010*/  IMAD.WIDE.U32 R16, R9, 0x4, R12 ;  /* 0x0000000409107825 */ /* 0x001fc800078e000c */
[----:B------:R-:W-:Y:S01]  /*1020*/  IMAD.WIDE R12, R3, 0x4, R12 ;  /* 0x00000004030c7825 */ /* 0x000fe200078e020c */
[----:B------:R0:W-:Y:S04]  /*1030*/  STG.E desc[UR8][R10.64], R19 ;  /* 0x000000130a007986 */ /* 0x0001e8000c101908 */
[----:B------:R-:W2:Y:S04]  /*1040*/  LDG.E R17, desc[UR8][R16.64] ;  /* 0x0000000810117981 */ /* 0x000ea8000c1e1900 */
[----:B------:R-:W2:Y:S02]  /*1050*/  LDG.E R3, desc[UR8][R12.64] ;  /* 0x000000080c037981 */ /* 0x000ea4000c1e1900 */
[----:B--2---:R-:W-:-:S05]  /*1060*/  FFMA R3, -R0, R17, R3 ;  /* 0x0000001100037223 */ /* 0x004fca0000000103 */
[----:B------:R0:W-:Y:S02]  /*1070*/  STG.E desc[UR8][R12.64], R3 ;  /* 0x000000030c007986 */ /* 0x0001e4000c101908 */
.L_x_29:
[----:B------:R-:W-:Y:S05]  /*1080*/  BSYNC.RECONVERGENT B0 ;  /* 0x0000000000007941 */ /* 0x000fea0003800200 */
.L_x_28:
[----:B------:R-:W4:Y:S01]  /*1090*/  LDCU UR5, c[0x0][0x390] ;  /* 0x00007200ff0577ac */ /* 0x000f220008000800 */
[----:B------:R-:W-:-:S04]  /*10a0*/  UIADD3 UR4, UPT, UPT, UR4, 0x1, URZ ;  /* 0x0000000104047890 */ /* 0x000fc8000fffe0ff */
[----:B----4-:R-:W-:Y:S01]  /*10b0*/  UISETP.NE.AND UP0, UPT, UR4, UR5, UPT ;  /* 0x000000050400728c */ /* 0x010fe2000bf05270 */
[----:B------:R-:W-:Y:S08]  /*10c0*/  BAR.SYNC.DEFER_BLOCKING 0x0 ;  /* 0x0000000000007b1d */ /* 0x000ff00000010000 */
[----:B------:R-:W-:Y:S05]  /*10d0*/  BRA.U UP0, `(.L_x_34) ;  /* 0xfffffff100087547 */ /* 0x000fea000b83ffff */
[----:B------:R-:W-:Y:S05]  /*10e0*/  EXIT ;  /* 0x000000000000794d */ /* 0x000fea0003800000 */
        .weak           $__internal_1_$__cuda_sm3x_div_rn_noftz_f32_slowpath
        .type           $__internal_1_$__cuda_sm3x_div_rn_noftz_f32_slowpath,@function
        .size           $__internal_1_$__cuda_sm3x_div_rn_noftz_f32_slowpath,(.L_x_48 - $__internal_1_$__cuda_sm3x_div_rn_noftz_f32_slowpath)
$__internal_1_$__cuda_sm3x_div_rn_noftz_f32_slowpath:
[----:B------:R-:W-:Y:S01]  /*10f0*/  SHF.R.U32.HI R15, RZ, 0x17, R3 ;  /* 0x00000017ff0f7819 */ /* 0x000fe20000011603 */
[----:B------:R-:W-:Y:S01]  /*1100*/  BSSY.RECONVERGENT B1, `(.L_x_35) ;  /* 0x0000063000017945 */ /* 0x000fe20003800200 */
[----:B------:R-:W-:Y:S02]  /*1110*/  SHF.R.U32.HI R16, RZ, 0x17, R0 ;  /* 0x00000017ff107819 */ /* 0x000fe40000011600 */
[----:B------:R-:W-:Y:S02]  /*1120*/  LOP3.LUT R15, R15, 0xff, RZ, 0xc0, !PT ;  /* 0x000000ff0f0f7812 */ /* 0x000fe400078ec0ff */
[----:B------:R-:W-:Y:S02]  /*1130*/  LOP3.LUT R21, R16, 0xff, RZ, 0xc0, !PT ;  /* 0x000000ff10157812 */ /* 0x000fe400078ec0ff */
[----:B------:R-:W-:Y:S02]  /*1140*/  IADD3 R19, PT, PT, R15, -0x1, RZ ;  /* 0xffffffff0f137810 */ /* 0x000fe40007ffe0ff */
[----:B------:R-:W-:Y:S01]  /*1150*/  MOV R17, R3 ;  /* 0x0000000300117202 */ /* 0x000fe20000000f00 */
[----:B------:R-:W-:Y:S01]  /*1160*/  VIADD R18, R21, 0xffffffff ;  /* 0xffffffff15127836 */ /* 0x000fe20000000000 */
[----:B------:R-:W-:-:S04]  /*1170*/  ISETP.GT.U32.AND P0, PT, R19, 0xfd, PT ;  /* 0x000000fd1300780c */ /* 0x000fc80003f04070 */
[----:B------:R-:W-:-:S13]  /*1180*/  ISETP.GT.U32.OR P0, PT, R18, 0xfd, P0 ;  /* 0x000000fd1200780c */ /* 0x000fda0000704470 */
[----:B------:R-:W-:Y:S01]  /*1190*/  @!P0 IMAD.MOV.U32 R16, RZ, RZ, RZ ;  /* 0x000000ffff108224 */ /* 0x000fe200078e00ff */
        /* <DEDUP_REMOVED lines=19> */
[----:B------:R-:W-:Y:S01]  /*12d0*/  @P0 MOV R16, RZ ;  /* 0x000000ff00100202 */ /* 0x000fe20000000f00 */
[----:B------:R-:W-:Y:S02]  /*12e0*/  @!P0 IMAD.MOV.U32 R16, RZ, RZ, -0x40 ;  /* 0xffffffc0ff108424 */ /* 0x000fe400078e00ff */
[----:B------:R-:W-:Y:S01]  /*12f0*/  @!P0 FFMA R0, R0, 1.84467440737095516160e+19, RZ ;  /* 0x5f80000000008823 */ /* 0x000fe200000000ff */
[----:B------:R-:W-:Y:S02]  /*1300*/  @!P1 FFMA R17, R3, 1.84467440737095516160e+19, RZ ;  /* 0x5f80000003119823 */ /* 0x000fe400000000ff */
[----:B------:R-:W-:-:S07]  /*1310*/  @!P1 IADD3 R16, PT, PT, R16, 0x40, RZ ;  /* 0x0000004010109810 */ /* 0x000fce0007ffe0ff */
.L_x_36:
[----:B------:R-:W-:Y:S01]  /*1320*/  LEA R18, R15, 0xc0800000, 0x17 ;  /* 0xc08000000f127811 */ /* 0x000fe200078eb8ff */
[----:B------:R-:W-:Y:S01]  /*1330*/  VIADD R21, R21, 0xffffff81 ;  /* 0xffffff8115157836 */ /* 0x000fe20000000000 */
[----:B------:R-:W-:Y:S02]  /*1340*/  BSSY.RECONVERGENT B2, `(.L_x_41) ;  /* 0x0000035000027945 */ /* 0x000fe40003800200 */
[----:B------:R-:W-:Y:S01]  /*1350*/  IADD3 R22, PT, PT, -R18, R17, RZ ;  /* 0x0000001112167210 */ /* 0x000fe20007ffe1ff */
[C---:B------:R-:W-:Y:S01]  /*1360*/  IMAD R0, R21.reuse, -0x800000, R0 ;  /* 0xff80000015007824 */ /* 0x040fe200078e0200 */
[----:B------:R-:W-:Y:S02]  /*1370*/  IADD3 R21, PT, PT, R21, 0x7f, -R15 ;  /* 0x0000007f15157810 */ /* 0x000fe40007ffe80f */
[----:B------:R-:W0:Y:S01]  /*1380*/  MUFU.RCP R17, R22 ;  /* 0x0000001600117308 */ /* 0x000e220000001000 */
[----:B------:R-:W-:Y:S01]  /*1390*/  FADD.FTZ R19, -R22, -RZ ;  /* 0x800000ff16137221 */ /* 0x000fe20000010100 */
[----:B------:R-:W-:-:S03]  /*13a0*/  IADD3 R21, PT, PT, R21, R16, RZ ;  /* 0x0000001015157210 */ /* 0x000fc60007ffe0ff */
[----:B0-----:R-:W-:-:S04]  /*13b0*/  FFMA R18, R17, R19, 1 ;  /* 0x3f80000011127423 */ /* 0x001fc80000000013 */
[----:B------:R-:W-:-:S04]  /*13c0*/  FFMA R17, R17, R18, R17 ;  /* 0x0000001211117223 */ /* 0x000fc80000000011 */
[----:B------:R-:W-:-:S04]  /*13d0*/  FFMA R18, R0, R17, RZ ;  /* 0x0000001100127223 */ /* 0x000fc800000000ff */
[----:B------:R-:W-:-:S04]  /*13e0*/  FFMA R23, R19, R18, R0 ;  /* 0x0000001213177223 */ /* 0x000fc80000000000 */
[----:B------:R-:W-:-:S04]  /*13f0*/  FFMA R18, R17, R23, R18 ;  /* 0x0000001711127223 */ /* 0x000fc80000000012 */
[----:B------:R-:W-:-:S04]  /*1400*/  FFMA R19, R19, R18, R0 ;  /* 0x0000001213137223 */ /* 0x000fc80000000000 */
[----:B------:R-:W-:-:S05]  /*1410*/  FFMA R0, R17, R19, R18 ;  /* 0x0000001311007223 */ /* 0x000fca0000000012 */
[----:B------:R-:W-:-:S04]  /*1420*/  SHF.R.U32.HI R15, RZ, 0x17, R0 ;  /* 0x00000017ff0f7819 */ /* 0x000fc80000011600 */
[----:B------:R-:W-:-:S04]  /*1430*/  LOP3.LUT R15, R15, 0xff, RZ, 0xc0, !PT ;  /* 0x000000ff0f0f7812 */ /* 0x000fc800078ec0ff */
[----:B------:R-:W-:-:S05]  /*1440*/  IADD3 R22, PT, PT, R15, R21, RZ ;  /* 0x000000150f167210 */ /* 0x000fca0007ffe0ff */
[----:B------:R-:W-:-:S05]  /*1450*/  VIADD R15, R22, 0xffffffff ;  /* 0xffffffff160f7836 */ /* 0x000fca0000000000 */
        /* <DEDUP_REMOVED lines=15> */
[----:B------:R-:W-:Y:S02]  /*1550*/  IADD3 R17, PT, PT, R22, 0x20, RZ ;  /* 0x0000002016117810 */ /* 0x000fe40007ffe0ff */
[----:B------:R-:W-:-:S02]  /*1560*/  LOP3.LUT R16, R16, 0x800000, RZ, 0xfc, !PT ;  /* 0x0080000010107812 */ /* 0x000fc400078efcff */
[----:B------:R-:W-:Y:S02]  /*1570*/  IADD3 R19, PT, PT, -R22, RZ, RZ ;  /* 0x000000ff16137210 */ /* 0x000fe40007ffe1ff */
[----:B------:R-:W-:Y:S02]  /*1580*/  SHF.L.U32 R17, R16, R17, RZ ;  /* 0x0000001110117219 */ /* 0x000fe400000006ff */
[----:B------:R-:W-:Y:S02]  /*1590*/  FSETP.NEU.FTZ.AND P0, PT, R15, R18, PT ;  /* 0x000000120f00720b */ /* 0x000fe40003f1d000 */
[----:B------:R-:W-:Y:S02]  /*15a0*/  SEL R15, R19, RZ, P2 ;  /* 0x000000ff130f7207 */ /* 0x000fe40001000000 */
[----:B------:R-:W-:Y:S02]  /*15b0*/  ISETP.NE.AND P1, PT, R17, RZ, P1 ;  /* 0x000000ff1100720c */ /* 0x000fe40000f25270 */
[----:B------:R-:W-:-:S02]  /*15c0*/  SHF.R.U32.HI R15, RZ, R15, R16 ;  /* 0x0000000fff0f7219 */ /* 0x000fc40000011610 */
[----:B------:R-:W-:Y:S02]  /*15d0*/  PLOP3.LUT P0, PT, P0, P1, PT, 0xf8, 0x8f ;  /* 0x00000000008f781c */ /* 0x000fe40000703f70 */
[----:B------:R-:W-:Y:S02]  /*15e0*/  SHF.R.U32.HI R17, RZ, 0x1, R15 ;  /* 0x00000001ff117819 */ /* 0x000fe4000001160f */
[----:B------:R-:W-:-:S04]  /*15f0*/  SEL R16, RZ, 0x1, !P0 ;  /* 0x00000001ff107807 */ /* 0x000fc80004000000 */
[----:B------:R-:W-:-:S04]  /*1600*/  LOP3.LUT R16, R16, 0x1, R17, 0xf8, !PT ;  /* 0x0000000110107812 */ /* 0x000fc800078ef811 */
[----:B------:R-:W-:-:S05]  /*1610*/  LOP3.LUT R16, R16, R15, RZ, 0xc0, !PT ;  /* 0x0000000f10107212 */ /* 0x000fca00078ec0ff */
[----:B------:R-:W-:-:S05]  /*1620*/  IMAD.IADD R17, R17, 0x1, R16 ;  /* 0x0000000111117824 */ /* 0x000fca00078e0210 */
[----:B------:R-:W-:Y:S01]  /*1630*/  LOP3.LUT R0, R17, R0, RZ, 0xfc, !PT ;  /* 0x0000000011007212 */ /* 0x000fe200078efcff */
[----:B------:R-:W-:Y:S06]  /*1640*/  BRA `(.L_x_44) ;  /* 0x0000000000107947 */ /* 0x000fec0003800000 */
.L_x_43:
[----:B------:R-:W-:-:S04]  /*1650*/  LOP3.LUT R0, R0, 0x80000000, RZ, 0xc0, !PT ;  /* 0x8000000000007812 */ /* 0x000fc800078ec0ff */
[----:B------:R-:W-:Y:S01]  /*1660*/  LOP3.LUT R0, R0, 0x7f800000, RZ, 0xfc, !PT ;  /* 0x7f80000000007812 */ /* 0x000fe200078efcff */
[----:B------:R-:W-:Y:S06]  /*1670*/  BRA `(.L_x_44) ;  /* 0x0000000000047947 */ /* 0x000fec0003800000 */
.L_x_42:
[----:B------:R-:W-:-:S07]  /*1680*/  LEA R0, R21, R0, 0x17 ;  /* 0x0000000015007211 */ /* 0x000fce00078eb8ff */
.L_x_44:
[----:B------:R-:W-:Y:S05]  /*1690*/  BSYNC.RECONVERGENT B2 ;  /* 0x0000000000027941 */ /* 0x000fea0003800200 */
.L_x_41:
[----:B------:R-:W-:Y:S05]  /*16a0*/  BRA `(.L_x_45) ;  /* 0x0000000000207947 */ /* 0x000fea0003800000 */
.L_x_40:
[----:B------:R-:W-:-:S04]  /*16b0*/  LOP3.LUT R0, R17, 0x80000000, R0, 0x48, !PT ;  /* 0x8000000011007812 */ /* 0x000fc800078e4800 */
[----:B------:R-:W-:Y:S01]  /*16c0*/  LOP3.LUT R0, R0, 0x7f800000, RZ, 0xfc, !PT ;  /* 0x7f80000000007812 */ /* 0x000fe200078efcff */
[----:B------:R-:W-:Y:S06]  /*16d0*/  BRA `(.L_x_45) ;  /* 0x0000000000147947 */ /* 0x000fec0003800000 */
.L_x_39:
[----:B------:R-:W-:Y:S01]  /*16e0*/  LOP3.LUT R0, R17, 0x80000000, R0, 0x48, !PT ;  /* 0x8000000011007812 */ /* 0x000fe200078e4800 */
[----:B------:R-:W-:Y:S06]  /*16f0*/  BRA `(.L_x_45) ;  /* 0x00000000000c7947 */ /* 0x000fec0003800000 */
.L_x_38:
[----:B------:R-:W0:Y:S01]  /*1700*/  MUFU.RSQ R0, -QNAN ;  /* 0xffc0000000007908 */ /* 0x000e220000001400 */
[----:B------:R-:W-:Y:S05]  /*1710*/  BRA `(.L_x_45) ;  /* 0x0000000000047947 */ /* 0x000fea0003800000 */
.L_x_37:
[----:B------:R-:W-:-:S07]  /*1720*/  FADD.FTZ R0, R0, R3 ;  /* 0x0000000300007221 */ /* 0x000fce0000010000 */
.L_x_45:
[----:B------:R-:W-:Y:S05]  /*1730*/  BSYNC.RECONVERGENT B1 ;  /* 0x0000000000017941 */ /* 0x000fea0003800200 */
.L_x_35:
[----:B------:R-:W-:-:S04]  /*1740*/  HFMA2 R15, -RZ, RZ, 0, 0 ;  /* 0x00000000ff0f7431 */ /* 0x000fc800000001ff */
[----:B0-----:R-:W-:Y:S05]  /*1750*/  RET.REL.NODEC R14 `(_Z24inve_matrix_gauss_jordanPfS_i) ;  /* 0xffffffe80e287950 */ /* 0x001fea0003c3ffff */
.L_x_46:
        /* <DEDUP_REMOVED lines=10> */
.L_x_48:


//--------------------- .nv.shared.reserved.0     --------------------------
	.section	.nv.shared.reserved.0,"aw",@nobits
	.weak		__nv_reservedSMEM_offset_0_alias
	.size		__nv_reservedSMEM_offset_0_alias, 0, 64
	.other		__nv_reservedSMEM_offset_0_alias,@"STO_CUDA_RESERVED_SHARED STV_DEFAULT"
__nv_reservedSMEM_offset_0_alias:
	.zero		0
	.zero		64


//--------------------- .nv.constant0._Z26inve_matrix_gauss_jordan_2PfS_ii --------------------------
	.section	.nv.constant0._Z26inve_matrix_gauss_jordan_2PfS_ii,"a",@progbits
	.sectionflags	@""
	.align	4
.nv.constant0._Z26inve_matrix_gauss_jordan_2PfS_ii:
	.zero		920


//--------------------- .nv.constant0._Z24inve_matrix_gauss_jordanPfS_i --------------------------
	.section	.nv.constant0._Z24inve_matrix_gauss_jordanPfS_i,"a",@progbits
	.sectionflags	@""
	.align	4
.nv.constant0._Z24inve_matrix_gauss_jordanPfS_i:
	.zero		916


//--------------------- SYMBOLS --------------------------

	.type		.nv.reservedSmem.offset0,@object
	.size		.nv.reservedSmem.offset0,0x4
